	.target	sm_100a

	.elftype	@"ET_EXEC"


//--------------------- .note.nv.tkinfo           --------------------------
	.section	.note.nv.tkinfo,"",@"SHT_NOTE"
	.sectionflags	@"SHF_NOTE_NV_TKINFO"
	.tkinfo
        /*0018*/ 	.word	0x00000002
        /*0030*/ 	.string	""
        /*0030*/ 	.string	"ptxas"
        /*0030*/ 	.string	"Cuda compilation tools, release 13.0, V13.0.88"
        /*0030*/ 	.string	"Build cuda_13.0.r13.0/compiler.36424714_0"
        /*0030*/ 	.string	"-arch sm_100a -m 64 "



//--------------------- .note.nv.cuinfo           --------------------------
	.section	.note.nv.cuinfo,"",@"SHT_NOTE"
	.sectionflags	@"SHF_NOTE_NV_CUINFO"
        /*0018*/ 	.short	0x0002
        /*001a*/ 	.short	0x0064
        /*001c*/ 	.short	0x0082
	.zero		2


//--------------------- .nv.info                  --------------------------
	.section	.nv.info,"",@"SHT_CUDA_INFO"
	.align	4


	//----- nvinfo : EIATTR_REGCOUNT
	.align		4
        /*0000*/ 	.byte	0x04, 0x2f
        /*0002*/ 	.short	(.L_19 - .L_18)
	.align		4
.L_18:
        /*0004*/ 	.word	index@(_ZN7cutlass13device_kernelINS_4gemm6kernel13GemmUniversalIN4cute5tupleIJiiiiEEENS1_10collective13CollectiveMmaINS1_35MainloopSm100TmaUmmaWarpSpecializedILi7ELi2ELi4ENS5_IJNS4_1CILi1EEESB_SB_EEEEENS5_IJNSA_ILi64EEENSA_ILi128EEESE_EEENS_12float_e4m3_tENS5_IJlSB_lEEESH_SI_NS4_8TiledMMAINS4_8MMA_AtomIJNS4_10MMA_TraitsINS4_19SM100_MMA_F8F6F4_SSEJSH_SH_fSE_SF_NS4_17integral_constantINS4_4UMMA5MajorELSP_0EEESQ_NSN_INSO_7ScaleInELSR_0EEESS_EEEEEENS4_6LayoutISC_NS5_IJNSA_ILi0EEESW_SW_EEEEENS5_IJNS4_10UnderscoreESZ_SZ_EEEEENS4_13SM90_TMA_LOADENS4_14ComposedLayoutINS4_7SwizzleILi2ELi4ELi3EEENS4_18smem_ptr_flag_bitsILi8EEENSV_INS5_IJNSA_ILi8EEESE_EEENS5_IJSE_SB_EEEEEEEvNS4_8identityES12_S1C_vS1D_EENS_8epilogue10collective18CollectiveEpilogueINS1F_23Sm100TmaWarpSpecializedILi2ELi2ELi32ELb0ELb0EEEJSG_NS5_IJNSV_ISE_SB_EES1K_EEESH_SI_SH_SI_NS1F_6fusion15FusionCallbacksIS1J_NS1M_17LinearCombinationISH_fSH_fLNS_15FloatRoundStyleE2EEESG_S1L_JEEENS4_5SM1004TMEM4LOAD26SM100_TMEM_LOAD_16dp32b32xES12_S1C_NS4_39AutoVectorizingCopyWithAssumedAlignmentILi128EEENS4_14SM90_TMA_STOREES1C_S1X_S1X_EEEvvEEEEvNT_6ParamsE)
        /*0008*/ 	.word	0x00000080


	//----- nvinfo : EIATTR_FRAME_SIZE
	.align		4
.L_19:
        /*000c*/ 	.byte	0x04, 0x11
        /*000e*/ 	.short	(.L_21 - .L_20)
	.align		4
.L_20:
        /*0010*/ 	.word	index@($__internal_2_$__cuda_sm10x_tcgen05_guardrail_trap_unallocated_columns_being_dealloced)
        /*0014*/ 	.word	0x00000000


	//----- nvinfo : EIATTR_FRAME_SIZE
	.align		4
.L_21:
        /*0018*/ 	.byte	0x04, 0x11
        /*001a*/ 	.short	(.L_23 - .L_22)
	.align		4
.L_22:
        /*001c*/ 	.word	index@($__internal_1_$__cuda_sm10x_tcgen05_guardrail_trap_phase_invalid_during_alloc)
        /*0020*/ 	.word	0x00000000


	//----- nvinfo : EIATTR_FRAME_SIZE
	.align		4
.L_23:
        /*0024*/ 	.byte	0x04, 0x11
        /*0026*/ 	.short	(.L_25 - .L_24)
	.align		4
.L_24:
        /*0028*/ 	.word	index@($__internal_0_$__cuda_sm10x_tcgen05_guardrail_trap_col_being_dealloced_not_returned_by_alloc)
        /*002c*/ 	.word	0x00000000


	//----- nvinfo : EIATTR_FRAME_SIZE
	.align		4
.L_25:
        /*0030*/ 	.byte	0x04, 0x11
        /*0032*/ 	.short	(.L_27 - .L_26)
	.align		4
.L_26:
        /*0034*/ 	.word	index@(_ZN7cutlass13device_kernelINS_4gemm6kernel13GemmUniversalIN4cute5tupleIJiiiiEEENS1_10collective13CollectiveMmaINS1_35MainloopSm100TmaUmmaWarpSpecializedILi7ELi2ELi4ENS5_IJNS4_1CILi1EEESB_SB_EEEEENS5_IJNSA_ILi64EEENSA_ILi128EEESE_EEENS_12float_e4m3_tENS5_IJlSB_lEEESH_SI_NS4_8TiledMMAINS4_8MMA_AtomIJNS4_10MMA_TraitsINS4_19SM100_MMA_F8F6F4_SSEJSH_SH_fSE_SF_NS4_17integral_constantINS4_4UMMA5MajorELSP_0EEESQ_NSN_INSO_7ScaleInELSR_0EEESS_EEEEEENS4_6LayoutISC_NS5_IJNSA_ILi0EEESW_SW_EEEEENS5_IJNS4_10UnderscoreESZ_SZ_EEEEENS4_13SM90_TMA_LOADENS4_14ComposedLayoutINS4_7SwizzleILi2ELi4ELi3EEENS4_18smem_ptr_flag_bitsILi8EEENSV_INS5_IJNSA_ILi8EEESE_EEENS5_IJSE_SB_EEEEEEEvNS4_8identityES12_S1C_vS1D_EENS_8epilogue10collective18CollectiveEpilogueINS1F_23Sm100TmaWarpSpecializedILi2ELi2ELi32ELb0ELb0EEEJSG_NS5_IJNSV_ISE_SB_EES1K_EEESH_SI_SH_SI_NS1F_6fusion15FusionCallbacksIS1J_NS1M_17LinearCombinationISH_fSH_fLNS_15FloatRoundStyleE2EEESG_S1L_JEEENS4_5SM1004TMEM4LOAD26SM100_TMEM_LOAD_16dp32b32xES12_S1C_NS4_39AutoVectorizingCopyWithAssumedAlignmentILi128EEENS4_14SM90_TMA_STOREES1C_S1X_S1X_EEEvvEEEEvNT_6ParamsE)
        /*0038*/ 	.word	0x00000000


	//----- nvinfo : EIATTR_MIN_STACK_SIZE
	.align		4
.L_27:
        /*003c*/ 	.byte	0x04, 0x12
        /*003e*/ 	.short	(.L_29 - .L_28)
	.align		4
.L_28:
        /*0040*/ 	.word	index@(_ZN7cutlass13device_kernelINS_4gemm6kernel13GemmUniversalIN4cute5tupleIJiiiiEEENS1_10collective13CollectiveMmaINS1_35MainloopSm100TmaUmmaWarpSpecializedILi7ELi2ELi4ENS5_IJNS4_1CILi1EEESB_SB_EEEEENS5_IJNSA_ILi64EEENSA_ILi128EEESE_EEENS_12float_e4m3_tENS5_IJlSB_lEEESH_SI_NS4_8TiledMMAINS4_8MMA_AtomIJNS4_10MMA_TraitsINS4_19SM100_MMA_F8F6F4_SSEJSH_SH_fSE_SF_NS4_17integral_constantINS4_4UMMA5MajorELSP_0EEESQ_NSN_INSO_7ScaleInELSR_0EEESS_EEEEEENS4_6LayoutISC_NS5_IJNSA_ILi0EEESW_SW_EEEEENS5_IJNS4_10UnderscoreESZ_SZ_EEEEENS4_13SM90_TMA_LOADENS4_14ComposedLayoutINS4_7SwizzleILi2ELi4ELi3EEENS4_18smem_ptr_flag_bitsILi8EEENSV_INS5_IJNSA_ILi8EEESE_EEENS5_IJSE_SB_EEEEEEEvNS4_8identityES12_S1C_vS1D_EENS_8epilogue10collective18CollectiveEpilogueINS1F_23Sm100TmaWarpSpecializedILi2ELi2ELi32ELb0ELb0EEEJSG_NS5_IJNSV_ISE_SB_EES1K_EEESH_SI_SH_SI_NS1F_6fusion15FusionCallbacksIS1J_NS1M_17LinearCombinationISH_fSH_fLNS_15FloatRoundStyleE2EEESG_S1L_JEEENS4_5SM1004TMEM4LOAD26SM100_TMEM_LOAD_16dp32b32xES12_S1C_NS4_39AutoVectorizingCopyWithAssumedAlignmentILi128EEENS4_14SM90_TMA_STOREES1C_S1X_S1X_EEEvvEEEEvNT_6ParamsE)
        /*0044*/ 	.word	0x00000000
.L_29:


//--------------------- .nv.compat                --------------------------
	.section	.nv.compat,"",@"SHT_CUDA_COMPAT_INFO"
	.align	4
        /*0000*/ 	.byte	0x02, 0x09, 0x01, 0x00, 0x02, 0x02, 0x02, 0x00, 0x02, 0x05, 0x05, 0x00, 0x03, 0x07, 0x01, 0x01
        /*0010*/ 	.byte	0x02, 0x03, 0x01, 0x00, 0x02, 0x06, 0x01, 0x00, 0x04, 0x0b, 0x08, 0x00, 0x09, 0x00, 0x00, 0x00
        /*0020*/ 	.byte	0x00, 0x00, 0x00, 0x00


//--------------------- .nv.info._ZN7cutlass13device_kernelINS_4gemm6kernel13GemmUniversalIN4cute5tupleIJiiiiEEENS1_10collective13CollectiveMmaINS1_35MainloopSm100TmaUmmaWarpSpecializedILi7ELi2ELi4ENS5_IJNS4_1CILi1EEESB_SB_EEEEENS5_IJNSA_ILi64EEENSA_ILi128EEESE_EEENS_12float_e4m3_tENS5_IJlSB_lEEESH_SI_NS4_8TiledMMAINS4_8MMA_AtomIJNS4_10MMA_TraitsINS4_19SM100_MMA_F8F6F4_SSEJSH_SH_fSE_SF_NS4_17integral_constantINS4_4UMMA5MajorELSP_0EEESQ_NSN_INSO_7ScaleInELSR_0EEESS_EEEEEENS4_6LayoutISC_NS5_IJNSA_ILi0EEESW_SW_EEEEENS5_IJNS4_10UnderscoreESZ_SZ_EEEEENS4_13SM90_TMA_LOADENS4_14ComposedLayoutINS4_7SwizzleILi2ELi4ELi3EEENS4_18smem_ptr_flag_bitsILi8EEENSV_INS5_IJNSA_ILi8EEESE_EEENS5_IJSE_SB_EEEEEEEvNS4_8identityES12_S1C_vS1D_EENS_8epilogue10collective18CollectiveEpilogueINS1F_23Sm100TmaWarpSpecializedILi2ELi2ELi32ELb0ELb0EEEJSG_NS5_IJNSV_ISE_SB_EES1K_EEESH_SI_SH_SI_NS1F_6fusion15FusionCallbacksIS1J_NS1M_17LinearCombinationISH_fSH_fLNS_15FloatRoundStyleE2EEESG_S1L_JEEENS4_5SM1004TMEM4LOAD26SM100_TMEM_LOAD_16dp32b32xES12_S1C_NS4_39AutoVectorizingCopyWithAssumedAlignmentILi128EEENS4_14SM90_TMA_STOREES1C_S1X_S1X_EEEvvEEEEvNT_6ParamsE --------------------------
	.section	.nv.info._ZN7cutlass13device_kernelINS_4gemm6kernel13GemmUniversalIN4cute5tupleIJiiiiEEENS1_10collective13CollectiveMmaINS1_35MainloopSm100TmaUmmaWarpSpecializedILi7ELi2ELi4ENS5_IJNS4_1CILi1EEESB_SB_EEEEENS5_IJNSA_ILi64EEENSA_ILi128EEESE_EEENS_12float_e4m3_tENS5_IJlSB_lEEESH_SI_NS4_8TiledMMAINS4_8MMA_AtomIJNS4_10MMA_TraitsINS4_19SM100_MMA_F8F6F4_SSEJSH_SH_fSE_SF_NS4_17integral_constantINS4_4UMMA5MajorELSP_0EEESQ_NSN_INSO_7ScaleInELSR_0EEESS_EEEEEENS4_6LayoutISC_NS5_IJNSA_ILi0EEESW_SW_EEEEENS5_IJNS4_10UnderscoreESZ_SZ_EEEEENS4_13SM90_TMA_LOADENS4_14ComposedLayoutINS4_7SwizzleILi2ELi4ELi3EEENS4_18smem_ptr_flag_bitsILi8EEENSV_INS5_IJNSA_ILi8EEESE_EEENS5_IJSE_SB_EEEEEEEvNS4_8identityES12_S1C_vS1D_EENS_8epilogue10collective18CollectiveEpilogueINS1F_23Sm100TmaWarpSpecializedILi2ELi2ELi32ELb0ELb0EEEJSG_NS5_IJNSV_ISE_SB_EES1K_EEESH_SI_SH_SI_NS1F_6fusion15FusionCallbacksIS1J_NS1M_17LinearCombinationISH_fSH_fLNS_15FloatRoundStyleE2EEESG_S1L_JEEENS4_5SM1004TMEM4LOAD26SM100_TMEM_LOAD_16dp32b32xES12_S1C_NS4_39AutoVectorizingCopyWithAssumedAlignmentILi128EEENS4_14SM90_TMA_STOREES1C_S1X_S1X_EEEvvEEEEvNT_6ParamsE,"",@"SHT_CUDA_INFO"
	.sectionflags	@""
	.align	4


	//----- nvinfo : EIATTR_CUDA_API_VERSION
	.align		4
        /*0000*/ 	.byte	0x04, 0x37
        /*0002*/ 	.short	(.L_31 - .L_30)
.L_30:
        /*0004*/ 	.word	0x00000082


	//----- nvinfo : EIATTR_KPARAM_INFO
	.align		4
.L_31:
        /*0008*/ 	.byte	0x04, 0x17
        /*000a*/ 	.short	(.L_33 - .L_32)
.L_32:
        /*000c*/ 	.word	0x00000000
        /*0010*/ 	.short	0x0000
        /*0012*/ 	.short	0x0000
        /*0014*/ 	.byte	0x00, 0xf0, 0x01, 0x20


	//----- nvinfo : EIATTR_AT_ENTRY_FRAGMENTS
	.align		4
.L_33:
        /*0018*/ 	.byte	0x04, 0x4f
        /*001a*/ 	.short	(.L_35 - .L_34)


	//   ....[0]....
.L_34:
        /*001c*/ 	.word	0x00000006


	//----- nvinfo : EIATTR_RESERVED_SMEM_USED
	.align		4
.L_35:
        /*0020*/ 	.byte	0x01, 0x41
	.zero		2


	//----- nvinfo : EIATTR_SPARSE_MMA_MASK
	.align		4
        /*0024*/ 	.byte	0x03, 0x50
        /*0026*/ 	.short	0x0000


	//----- nvinfo : EIATTR_TCGEN05_1CTA_USED
	.align		4
        /*0028*/ 	.byte	0x01, 0x51
	.zero		2


	//----- nvinfo : EIATTR_MAXREG_COUNT
	.align		4
        /*002c*/ 	.byte	0x03, 0x1b
        /*002e*/ 	.short	0x00ff


	//----- nvinfo : EIATTR_NUM_BARRIERS
	.align		4
        /*0030*/ 	.byte	0x02, 0x4c
        /*0032*/ 	.byte	0x07
	.zero		1


	//----- nvinfo : EIATTR_EXTERNS
	.align		4
        /*0034*/ 	.byte	0x04, 0x0f
        /*0036*/ 	.short	(.L_37 - .L_36)


	//   ....[0]....
	.align		4
.L_36:
        /*0038*/ 	.word	index@(__assertfail)


	//----- nvinfo : EIATTR_MERCURY_ISA_VERSION
	.align		4
.L_37:
        /*003c*/ 	.byte	0x03, 0x5f
        /*003e*/ 	.short	0x0101


	//----- nvinfo : EIATTR_INT_WARP_WIDE_INSTR_OFFSETS
	.align		4
        /*0040*/ 	.byte	0x04, 0x31
        /*0042*/ 	.short	(.L_39 - .L_38)


	//   ....[0]....
.L_38:
        /*0044*/ 	.word	0x00001e10


	//   ....[1]....
        /*0048*/ 	.word	0x00003990


	//   ....[2]....
        /*004c*/ 	.word	0x000039b0


	//   ....[3]....
        /*0050*/ 	.word	0x000039e0


	//   ....[4]....
        /*0054*/ 	.word	0x00004310


	//   ....[5]....
        /*0058*/ 	.word	0x00004380


	//   ....[6]....
        /*005c*/ 	.word	0x00004560


	//   ....[7]....
        /*0060*/ 	.word	0x000046c0


	//----- nvinfo : EIATTR_COOP_GROUP_MASK_REGIDS
	.align		4
.L_39:
        /*0064*/ 	.byte	0x04, 0x29
        /*0066*/ 	.short	(.L_41 - .L_40)


	//   ....[0]....
.L_40:
        /*0068*/ 	.word	0xffffffff


	//   ....[1]....
        /*006c*/ 	.word	0xffffffff


	//   ....[2]....
        /*0070*/ 	.word	0xffffffff


	//   ....[3]....
        /*0074*/ 	.word	0xffffffff


	//   ....[4]....
        /*0078*/ 	.word	0xffffffff


	//   ....[5]....
        /*007c*/ 	.word	0xffffffff


	//   ....[6]....
        /*0080*/ 	.word	0xffffffff


	//   ....[7]....
        /*0084*/ 	.word	0xffffffff


	//   ....[8]....
        /*0088*/ 	.word	0xffffffff


	//   ....[9]....
        /*008c*/ 	.word	0xffffffff


	//   ....[10]....
        /*0090*/ 	.word	0xffffffff


	//   ....[11]....
        /*0094*/ 	.word	0xffffffff


	//   ....[12]....
        /*0098*/ 	.word	0xffffffff


	//----- nvinfo : EIATTR_COOP_GROUP_INSTR_OFFSETS
	.align		4
.L_41:
        /*009c*/ 	.byte	0x04, 0x28
        /*009e*/ 	.short	(.L_43 - .L_42)


	//   ....[0]....
.L_42:
        /*00a0*/ 	.word	0x00000090


	//   ....[1]....
        /*00a4*/ 	.word	0x000004d0


	//   ....[2]....
        /*00a8*/ 	.word	0x000006a0


	//   ....[3]....
        /*00ac*/ 	.word	0x00000800


	//   ....[4]....
        /*00b0*/ 	.word	0x00000900


	//   ....[5]....
        /*00b4*/ 	.word	0x00000a70


	//   ....[6]....
        /*00b8*/ 	.word	0x00000c10


	//   ....[7]....
        /*00bc*/ 	.word	0x00001cf0


	//   ....[8]....
        /*00c0*/ 	.word	0x00002c80


	//   ....[9]....
        /*00c4*/ 	.word	0x00002e90


	//   ....[10]....
        /*00c8*/ 	.word	0x00002ec0


	//   ....[11]....
        /*00cc*/ 	.word	0x00003870


	//   ....[12]....
        /*00d0*/ 	.word	0x00003aa0


	//----- nvinfo : EIATTR_VRC_CTA_INIT_COUNT
	.align		4
.L_43:
        /*00d4*/ 	.byte	0x02, 0x4a
        /*00d6*/ 	.byte	0x80
	.zero		1


	//----- nvinfo : EIATTR_SYSCALL_OFFSETS
	.align		4
        /*00d8*/ 	.byte	0x04, 0x46
        /*00da*/ 	.short	(.L_45 - .L_44)


	//   ....[0]....
.L_44:
        /*00dc*/ 	.word	0x00005100


	//   ....[1]....
        /*00e0*/ 	.word	0x00005240


	//   ....[2]....
        /*00e4*/ 	.word	0x00005a40


	//   ....[3]....
        /*00e8*/ 	.word	0x000067d0


	//----- nvinfo : EIATTR_MBARRIER_INSTR_OFFSETS
	.align		4
.L_45:
        /*00ec*/ 	.byte	0x04, 0x39
        /*00ee*/ 	.short	(.L_47 - .L_46)


	//   ....[0]....
.L_46:
        /*00f0*/ 	.word	0x000005b0
        /*00f4*/ 	.word	0x000000ff
        /*00f8*/ 	.word	0x00000000
        /*00fc*/ 	.short	0x0100
        /*00fe*/ 	.byte	0x05
	.zero		1


	//   ....[1]....
        /*0100*/ 	.word	0x000005c0
        /*0104*/ 	.word	0x000000ff
        /*0108*/ 	.word	0x00000038
        /*010c*/ 	.short	0x0100
        /*010e*/ 	.byte	0x05
	.zero		1


	//   ....[2]....
        /*0110*/ 	.word	0x000005d0
        /*0114*/ 	.word	0x000000ff
        /*0118*/ 	.word	0x00000008
        /*011c*/ 	.short	0x0100
        /*011e*/ 	.byte	0x05
	.zero		1


	//   ....[3]....
        /*0120*/ 	.word	0x000005e0
        /*0124*/ 	.word	0x000000ff
        /*0128*/ 	.word	0x00000040
        /*012c*/ 	.short	0x0100
        /*012e*/ 	.byte	0x05
	.zero		1


	//   ....[4]....
        /*0130*/ 	.word	0x000005f0
        /*0134*/ 	.word	0x000000ff
        /*0138*/ 	.word	0x00000010
        /*013c*/ 	.short	0x0100
        /*013e*/ 	.byte	0x05
	.zero		1


	//   ....[5]....
        /*0140*/ 	.word	0x00000600
        /*0144*/ 	.word	0x000000ff
        /*0148*/ 	.word	0x00000048
        /*014c*/ 	.short	0x0100
        /*014e*/ 	.byte	0x05
	.zero		1


	//   ....[6]....
        /*0150*/ 	.word	0x00000610
        /*0154*/ 	.word	0x000000ff
        /*0158*/ 	.word	0x00000018
        /*015c*/ 	.short	0x0100
        /*015e*/ 	.byte	0x05
	.zero		1


	//   ....[7]....
        /*0160*/ 	.word	0x00000620
        /*0164*/ 	.word	0x000000ff
        /*0168*/ 	.word	0x00000050
        /*016c*/ 	.short	0x0100
        /*016e*/ 	.byte	0x05
	.zero		1


	//   ....[8]....
        /*0170*/ 	.word	0x00000630
        /*0174*/ 	.word	0x000000ff
        /*0178*/ 	.word	0x00000020
        /*017c*/ 	.short	0x0100
        /*017e*/ 	.byte	0x05
	.zero		1


	//   ....[9]....
        /*0180*/ 	.word	0x00000640
        /*0184*/ 	.word	0x000000ff
        /*0188*/ 	.word	0x00000058
        /*018c*/ 	.short	0x0100
        /*018e*/ 	.byte	0x05
	.zero		1


	//   ....[10]....
        /*0190*/ 	.word	0x00000650
        /*0194*/ 	.word	0x000000ff
        /*0198*/ 	.word	0x00000028
        /*019c*/ 	.short	0x0100
        /*019e*/ 	.byte	0x05
	.zero		1


	//   ....[11]....
        /*01a0*/ 	.word	0x00000660
        /*01a4*/ 	.word	0x000000ff
        /*01a8*/ 	.word	0x00000060
        /*01ac*/ 	.short	0x0100
        /*01ae*/ 	.byte	0x05
	.zero		1


	//   ....[12]....
        /*01b0*/ 	.word	0x00000670
        /*01b4*/ 	.word	0x000000ff
        /*01b8*/ 	.word	0x00000030
        /*01bc*/ 	.short	0x0100
        /*01be*/ 	.byte	0x05
	.zero		1


	//   ....[13]....
        /*01c0*/ 	.word	0x00000680
        /*01c4*/ 	.word	0x000000ff
        /*01c8*/ 	.word	0x00000068
        /*01cc*/ 	.short	0x0100
        /*01ce*/ 	.byte	0x05
	.zero		1


	//   ....[14]....
        /*01d0*/ 	.word	0x000007b0
        /*01d4*/ 	.word	0x000000ff
        /*01d8*/ 	.word	0x00000070
        /*01dc*/ 	.short	0x0100
        /*01de*/ 	.byte	0x07
	.zero		1


	//   ....[15]....
        /*01e0*/ 	.word	0x000007c0
        /*01e4*/ 	.word	0x000000ff
        /*01e8*/ 	.word	0x00000080
        /*01ec*/ 	.short	0x0100
        /*01ee*/ 	.byte	0x07
	.zero		1


	//   ....[16]....
        /*01f0*/ 	.word	0x000007d0
        /*01f4*/ 	.word	0x000000ff
        /*01f8*/ 	.word	0x00000078
        /*01fc*/ 	.short	0x0100
        /*01fe*/ 	.byte	0x07
	.zero		1


	//   ....[17]....
        /*0200*/ 	.word	0x000007e0
        /*0204*/ 	.word	0x000000ff
        /*0208*/ 	.word	0x00000088
        /*020c*/ 	.short	0x0100
        /*020e*/ 	.byte	0x07
	.zero		1


	//   ....[18]....
        /*0210*/ 	.word	0x000008d0
        /*0214*/ 	.word	0x000000ff
        /*0218*/ 	.word	0x00000090
        /*021c*/ 	.short	0x0100
        /*021e*/ 	.byte	0x05
	.zero		1


	//   ....[19]....
        /*0220*/ 	.word	0x000008e0
        /*0224*/ 	.word	0x000000ff
        /*0228*/ 	.word	0x00000098
        /*022c*/ 	.short	0x0100
        /*022e*/ 	.byte	0x05
	.zero		1


	//   ....[20]....
        /*0230*/ 	.word	0x00000a20
        /*0234*/ 	.word	0x000000ff
        /*0238*/ 	.word	0x000000a0
        /*023c*/ 	.short	0x0100
        /*023e*/ 	.byte	0x05
	.zero		1


	//   ....[21]....
        /*0240*/ 	.word	0x00000a30
        /*0244*/ 	.word	0x000000ff
        /*0248*/ 	.word	0x000000b0
        /*024c*/ 	.short	0x0100
        /*024e*/ 	.byte	0x05
	.zero		1


	//   ....[22]....
        /*0250*/ 	.word	0x00000a40
        /*0254*/ 	.word	0x000000ff
        /*0258*/ 	.word	0x000000a8
        /*025c*/ 	.short	0x0100
        /*025e*/ 	.byte	0x05
	.zero		1


	//   ....[23]....
        /*0260*/ 	.word	0x00000a50
        /*0264*/ 	.word	0x000000ff
        /*0268*/ 	.word	0x000000b8
        /*026c*/ 	.short	0x0100
        /*026e*/ 	.byte	0x05
	.zero		1


	//   ....[24]....
        /*0270*/ 	.word	0x00000b80
        /*0274*/ 	.word	0x000000ff
        /*0278*/ 	.word	0x000000c0
        /*027c*/ 	.short	0x0100
        /*027e*/ 	.byte	0x07
	.zero		1


	//   ....[25]....
        /*0280*/ 	.word	0x00000b90
        /*0284*/ 	.word	0x000000ff
        /*0288*/ 	.word	0x000000e0
        /*028c*/ 	.short	0x0100
        /*028e*/ 	.byte	0x07
	.zero		1


	//   ....[26]....
        /*0290*/ 	.word	0x00000ba0
        /*0294*/ 	.word	0x000000ff
        /*0298*/ 	.word	0x000000c8
        /*029c*/ 	.short	0x0100
        /*029e*/ 	.byte	0x07
	.zero		1


	//   ....[27]....
        /*02a0*/ 	.word	0x00000bb0
        /*02a4*/ 	.word	0x000000ff
        /*02a8*/ 	.word	0x000000e8
        /*02ac*/ 	.short	0x0100
        /*02ae*/ 	.byte	0x07
	.zero		1


	//   ....[28]....
        /*02b0*/ 	.word	0x00000bc0
        /*02b4*/ 	.word	0x000000ff
        /*02b8*/ 	.word	0x000000d0
        /*02bc*/ 	.short	0x0100
        /*02be*/ 	.byte	0x07
	.zero		1


	//   ....[29]....
        /*02c0*/ 	.word	0x00000bd0
        /*02c4*/ 	.word	0x000000ff
        /*02c8*/ 	.word	0x000000f0
        /*02cc*/ 	.short	0x0100
        /*02ce*/ 	.byte	0x07
	.zero		1


	//   ....[30]....
        /*02d0*/ 	.word	0x00000be0
        /*02d4*/ 	.word	0x000000ff
        /*02d8*/ 	.word	0x000000d8
        /*02dc*/ 	.short	0x0100
        /*02de*/ 	.byte	0x07
	.zero		1


	//   ....[31]....
        /*02e0*/ 	.word	0x00000bf0
        /*02e4*/ 	.word	0x000000ff
        /*02e8*/ 	.word	0x000000f8
        /*02ec*/ 	.short	0x0100
        /*02ee*/ 	.byte	0x07
	.zero		1


	//   ....[32]....
        /*02f0*/ 	.word	0x00000ce0
        /*02f4*/ 	.word	0x000000ff
        /*02f8*/ 	.word	0x00000100
        /*02fc*/ 	.short	0x0100
        /*02fe*/ 	.byte	0x05
	.zero		1


	//   ....[33]....
        /*0300*/ 	.word	0x00000cf0
        /*0304*/ 	.word	0x000000ff
        /*0308*/ 	.word	0x00000110
        /*030c*/ 	.short	0x0100
        /*030e*/ 	.byte	0x05
	.zero		1


	//   ....[34]....
        /*0310*/ 	.word	0x00000d00
        /*0314*/ 	.word	0x000000ff
        /*0318*/ 	.word	0x00000108
        /*031c*/ 	.short	0x0100
        /*031e*/ 	.byte	0x05
	.zero		1


	//   ....[35]....
        /*0320*/ 	.word	0x00000d10
        /*0324*/ 	.word	0x000000ff
        /*0328*/ 	.word	0x00000118
        /*032c*/ 	.short	0x0100
        /*032e*/ 	.byte	0x05
	.zero		1


	//   ....[36]....
        /*0330*/ 	.word	0x000015f0
        /*0334*/ 	.word	0x00000003
        /*0338*/ 	.word	0x00000110
        /*033c*/ 	.short	0x010a
        /*033e*/ 	.byte	0xff
	.zero		1


	//   ....[37]....
        /*0340*/ 	.word	0x00001620
        /*0344*/ 	.word	0x00000003
        /*0348*/ 	.word	0x00000100
        /*034c*/ 	.short	0x0101
        /*034e*/ 	.byte	0xff
	.zero		1


	//   ....[38]....
        /*0350*/ 	.word	0x000016f0
        /*0354*/ 	.word	0x000000ff
        /*0358*/ 	.word	0x00000038
        /*035c*/ 	.short	0x010a
        /*035e*/ 	.byte	0x08
	.zero		1


	//   ....[39]....
        /*0360*/ 	.word	0x00001790
        /*0364*/ 	.word	0x000000ff
        /*0368*/ 	.word	0x00000038
        /*036c*/ 	.short	0x010a
        /*036e*/ 	.byte	0x21
	.zero		1


	//   ....[40]....
        /*0370*/ 	.word	0x000018e0
        /*0374*/ 	.word	0x000000ff
        /*0378*/ 	.word	0x00000038
        /*037c*/ 	.short	0x010a
        /*037e*/ 	.byte	0x08
	.zero		1


	//   ....[41]....
        /*0380*/ 	.word	0x000019f0
        /*0384*/ 	.word	0x000000ff
        /*0388*/ 	.word	0x00000098
        /*038c*/ 	.short	0x0101
        /*038e*/ 	.byte	0x04
	.zero		1


	//   ....[42]....
        /*0390*/ 	.word	0x00001a10
        /*0394*/ 	.word	0x000000ff
        /*0398*/ 	.word	0x00000038
        /*039c*/ 	.short	0x010a
        /*039e*/ 	.byte	0x08
	.zero		1


	//   ....[43]....
        /*03a0*/ 	.word	0x00001a90
        /*03a4*/ 	.word	0x000000ff
        /*03a8*/ 	.word	0x00000038
        /*03ac*/ 	.short	0x010a
        /*03ae*/ 	.byte	0x11
	.zero		1


	//   ....[44]....
        /*03b0*/ 	.word	0x00001be0
        /*03b4*/ 	.word	0x000000ff
        /*03b8*/ 	.word	0x00000038
        /*03bc*/ 	.short	0x010a
        /*03be*/ 	.byte	0x08
	.zero		1


	//   ....[45]....
        /*03c0*/ 	.word	0x00001d20
        /*03c4*/ 	.word	0x00000002
        /*03c8*/ 	.word	0x000000a0
        /*03cc*/ 	.short	0x010a
        /*03ce*/ 	.byte	0xff
	.zero		1


	//   ....[46]....
        /*03d0*/ 	.word	0x00001de0
        /*03d4*/ 	.word	0x00000002
        /*03d8*/ 	.word	0x00000000
        /*03dc*/ 	.short	0x0101
        /*03de*/ 	.byte	0xff
	.zero		1


	//   ....[47]....
        /*03e0*/ 	.word	0x00002340
        /*03e4*/ 	.word	0x000000ff
        /*03e8*/ 	.word	0x00000000
        /*03ec*/ 	.short	0x010a
        /*03ee*/ 	.byte	0x05
	.zero		1


	//   ....[48]....
        /*03f0*/ 	.word	0x000023d0
        /*03f4*/ 	.word	0x000000ff
        /*03f8*/ 	.word	0x00000000
        /*03fc*/ 	.short	0x010a
        /*03fe*/ 	.byte	0x05
	.zero		1


	//   ....[49]....
        /*0400*/ 	.word	0x00002460
        /*0404*/ 	.word	0x000000ff
        /*0408*/ 	.word	0x00000000
        /*040c*/ 	.short	0x010a
        /*040e*/ 	.byte	0x05
	.zero		1


	//   ....[50]....
        /*0410*/ 	.word	0x000024f0
        /*0414*/ 	.word	0x000000ff
        /*0418*/ 	.word	0x00000000
        /*041c*/ 	.short	0x010a
        /*041e*/ 	.byte	0x05
	.zero		1


	//   ....[51]....
        /*0420*/ 	.word	0x00002580
        /*0424*/ 	.word	0x000000ff
        /*0428*/ 	.word	0x00000000
        /*042c*/ 	.short	0x010a
        /*042e*/ 	.byte	0x05
	.zero		1


	//   ....[52]....
        /*0430*/ 	.word	0x00002610
        /*0434*/ 	.word	0x000000ff
        /*0438*/ 	.word	0x00000000
        /*043c*/ 	.short	0x010a
        /*043e*/ 	.byte	0x05
	.zero		1


	//   ....[53]....
        /*0440*/ 	.word	0x000026b0
        /*0444*/ 	.word	0x00000000
        /*0448*/ 	.word	0x00000000
        /*044c*/ 	.short	0x010a
        /*044e*/ 	.byte	0xff
	.zero		1


	//   ....[54]....
        /*0450*/ 	.word	0x000027d0
        /*0454*/ 	.word	0x00000000
        /*0458*/ 	.word	0x00000100
        /*045c*/ 	.short	0x010a
        /*045e*/ 	.byte	0xff
	.zero		1


	//   ....[55]....
        /*0460*/ 	.word	0x00002830
        /*0464*/ 	.word	0x00000004
        /*0468*/ 	.word	0x00000000
        /*046c*/ 	.short	0x0101
        /*046e*/ 	.byte	0xff
	.zero		1


	//   ....[56]....
        /*0470*/ 	.word	0x00002850
        /*0474*/ 	.word	0x000000ff
        /*0478*/ 	.word	0x000000b0
        /*047c*/ 	.short	0x010a
        /*047e*/ 	.byte	0x05
	.zero		1


	//   ....[57]....
        /*0480*/ 	.word	0x00002970
        /*0484*/ 	.word	0x00000000
        /*0488*/ 	.word	0x000000a0
        /*048c*/ 	.short	0x010a
        /*048e*/ 	.byte	0xff
	.zero		1


	//   ....[58]....
        /*0490*/ 	.word	0x00002a80
        /*0494*/ 	.word	0x00000000
        /*0498*/ 	.word	0x00000000
        /*049c*/ 	.short	0x0101
        /*049e*/ 	.byte	0xff
	.zero		1


	//   ....[59]....
        /*04a0*/ 	.word	0x00002b10
        /*04a4*/ 	.word	0x000000ff
        /*04a8*/ 	.word	0x000000b0
        /*04ac*/ 	.short	0x0106
        /*04ae*/ 	.byte	0x05
	.zero		1


	//   ....[60]....
        /*04b0*/ 	.word	0x00002b30
        /*04b4*/ 	.word	0x000000ff
        /*04b8*/ 	.word	0x000000b0
        /*04bc*/ 	.short	0x010a
        /*04be*/ 	.byte	0x05
	.zero		1


	//   ....[61]....
        /*04c0*/ 	.word	0x00002bc0
        /*04c4*/ 	.word	0x000000ff
        /*04c8*/ 	.word	0x000000b0
        /*04cc*/ 	.short	0x0106
        /*04ce*/ 	.byte	0x04
	.zero		1


	//   ....[62]....
        /*04d0*/ 	.word	0x00002c00
        /*04d4*/ 	.word	0x00000000
        /*04d8*/ 	.word	0x000000b0
        /*04dc*/ 	.short	0x010a
        /*04de*/ 	.byte	0xff
	.zero		1


	//   ....[63]....
        /*04e0*/ 	.word	0x00003100
        /*04e4*/ 	.word	0x00000000
        /*04e8*/ 	.word	0x000000a0
        /*04ec*/ 	.short	0x010a
        /*04ee*/ 	.byte	0xff
	.zero		1


	//   ....[64]....
        /*04f0*/ 	.word	0x00003200
        /*04f4*/ 	.word	0x00000003
        /*04f8*/ 	.word	0x00000000
        /*04fc*/ 	.short	0x0101
        /*04fe*/ 	.byte	0xff
	.zero		1


	//   ....[65]....
        /*0500*/ 	.word	0x00003210
        /*0504*/ 	.word	0x000000ff
        /*0508*/ 	.word	0x00000000
        /*050c*/ 	.short	0x010a
        /*050e*/ 	.byte	0x04
	.zero		1


	//   ....[66]....
        /*0510*/ 	.word	0x00003290
        /*0514*/ 	.word	0x000000ff
        /*0518*/ 	.word	0x000000e0
        /*051c*/ 	.short	0x010a
        /*051e*/ 	.byte	0x08
	.zero		1


	//   ....[67]....
        /*0520*/ 	.word	0x00003370
        /*0524*/ 	.word	0x000000ff
        /*0528*/ 	.word	0x00000000
        /*052c*/ 	.short	0x010a
        /*052e*/ 	.byte	0x07
	.zero		1


	//   ....[68]....
        /*0530*/ 	.word	0x000034b0
        /*0534*/ 	.word	0x000000ff
        /*0538*/ 	.word	0x00000000
        /*053c*/ 	.short	0x010a
        /*053e*/ 	.byte	0x04
	.zero		1


	//   ....[69]....
        /*0540*/ 	.word	0x000036a0
        /*0544*/ 	.word	0x000000ff
        /*0548*/ 	.word	0x00000000
        /*054c*/ 	.short	0x010a
        /*054e*/ 	.byte	0x05
	.zero		1


	//   ....[70]....
        /*0550*/ 	.word	0x00003730
        /*0554*/ 	.word	0x000000ff
        /*0558*/ 	.word	0x00000000
        /*055c*/ 	.short	0x010a
        /*055e*/ 	.byte	0x05
	.zero		1


	//   ....[71]....
        /*0560*/ 	.word	0x000037c0
        /*0564*/ 	.word	0x000000ff
        /*0568*/ 	.word	0x00000000
        /*056c*/ 	.short	0x010a
        /*056e*/ 	.byte	0x05
	.zero		1


	//   ....[72]....
        /*0570*/ 	.word	0x00003850
        /*0574*/ 	.word	0x000000ff
        /*0578*/ 	.word	0x00000000
        /*057c*/ 	.short	0x010a
        /*057e*/ 	.byte	0x07
	.zero		1


	//   ....[73]....
        /*0580*/ 	.word	0x00003cb0
        /*0584*/ 	.word	0x00000000
        /*0588*/ 	.word	0x000000a0
        /*058c*/ 	.short	0x010a
        /*058e*/ 	.byte	0xff
	.zero		1


	//   ....[74]....
        /*0590*/ 	.word	0x00003d70
        /*0594*/ 	.word	0x00000000
        /*0598*/ 	.word	0x00000000
        /*059c*/ 	.short	0x0101
        /*059e*/ 	.byte	0xff
	.zero		1


	//   ....[75]....
        /*05a0*/ 	.word	0x00004090
        /*05a4*/ 	.word	0x000000ff
        /*05a8*/ 	.word	0x00000098
        /*05ac*/ 	.short	0x010a
        /*05ae*/ 	.byte	0x07
	.zero		1


	//   ....[76]....
        /*05b0*/ 	.word	0x00004280
        /*05b4*/ 	.word	0x000000ff
        /*05b8*/ 	.word	0x00000080
        /*05bc*/ 	.short	0x010a
        /*05be*/ 	.byte	0x07
	.zero		1


	//   ....[77]....
        /*05c0*/ 	.word	0x00004450
        /*05c4*/ 	.word	0x000000ff
        /*05c8*/ 	.word	0x00000070
        /*05cc*/ 	.short	0x010b
        /*05ce*/ 	.byte	0x07
	.zero		1


	//   ....[78]....
        /*05d0*/ 	.word	0x000044c0
        /*05d4*/ 	.word	0x000000ff
        /*05d8*/ 	.word	0x00000000
        /*05dc*/ 	.short	0x0101
        /*05de*/ 	.byte	0x08
	.zero		1


	//   ....[79]....
        /*05e0*/ 	.word	0x000044f0
        /*05e4*/ 	.word	0x000000ff
        /*05e8*/ 	.word	0x00000088
        /*05ec*/ 	.short	0x010a
        /*05ee*/ 	.byte	0x07
	.zero		1


	//   ....[80]....
        /*05f0*/ 	.word	0x00004700
        /*05f4*/ 	.word	0x000000ff
        /*05f8*/ 	.word	0x00000078
        /*05fc*/ 	.short	0x010b
        /*05fe*/ 	.byte	0x07
	.zero		1


	//   ....[81]....
        /*0600*/ 	.word	0x00004720
        /*0604*/ 	.word	0x000000ff
        /*0608*/ 	.word	0x00000000
        /*060c*/ 	.short	0x0101
        /*060e*/ 	.byte	0x0d
	.zero		1


	//   ....[82]....
        /*0610*/ 	.word	0x00004750
        /*0614*/ 	.word	0x000000ff
        /*0618*/ 	.word	0x00000080
        /*061c*/ 	.short	0x010a
        /*061e*/ 	.byte	0x07
	.zero		1


	//   ....[83]....
        /*0620*/ 	.word	0x00004790
        /*0624*/ 	.word	0x00000000
        /*0628*/ 	.word	0x00000088
        /*062c*/ 	.short	0x010a
        /*062e*/ 	.byte	0xff
	.zero		1


	//   ....[84]....
        /*0630*/ 	.word	0x00004ad0
        /*0634*/ 	.word	0x00000000
        /*0638*/ 	.word	0x000000a0
        /*063c*/ 	.short	0x010a
        /*063e*/ 	.byte	0xff
	.zero		1


	//   ....[85]....
        /*0640*/ 	.word	0x00004be0
        /*0644*/ 	.word	0x00000000
        /*0648*/ 	.word	0x00000000
        /*064c*/ 	.short	0x0101
        /*064e*/ 	.byte	0xff
	.zero		1


	//   ....[86]....
        /*0650*/ 	.word	0x00005630
        /*0654*/ 	.word	0x00000000
        /*0658*/ 	.word	0x00000070
        /*065c*/ 	.short	0x010a
        /*065e*/ 	.byte	0xff
	.zero		1


	//   ....[87]....
        /*0660*/ 	.word	0x000056a0
        /*0664*/ 	.word	0x00000071
        /*0668*/ 	.word	0x000000c0
        /*066c*/ 	.short	0x010a
        /*066e*/ 	.byte	0xff
	.zero		1


	//   ....[88]....
        /*0670*/ 	.word	0x00005780
        /*0674*/ 	.word	0x00000000
        /*0678*/ 	.word	0x00000070
        /*067c*/ 	.short	0x010a
        /*067e*/ 	.byte	0xff
	.zero		1


	//   ....[89]....
        /*0680*/ 	.word	0x000058c0
        /*0684*/ 	.word	0x00000000
        /*0688*/ 	.word	0x00000000
        /*068c*/ 	.short	0x0101
        /*068e*/ 	.byte	0xff
	.zero		1


	//   ....[90]....
        /*0690*/ 	.word	0x00005920
        /*0694*/ 	.word	0x00000071
        /*0698*/ 	.word	0x000000c0
        /*069c*/ 	.short	0x010a
        /*069e*/ 	.byte	0xff
	.zero		1


	//   ....[91]....
        /*06a0*/ 	.word	0x00006470
        /*06a4*/ 	.word	0x00000020
        /*06a8*/ 	.word	0x00000070
        /*06ac*/ 	.short	0x010a
        /*06ae*/ 	.byte	0xff
	.zero		1


	//   ....[92]....
        /*06b0*/ 	.word	0x00006530
        /*06b4*/ 	.word	0x00000020
        /*06b8*/ 	.word	0x00000070
        /*06bc*/ 	.short	0x010a
        /*06be*/ 	.byte	0xff
	.zero		1


	//   ....[93]....
        /*06c0*/ 	.word	0x00006650
        /*06c4*/ 	.word	0x00000003
        /*06c8*/ 	.word	0x00000000
        /*06cc*/ 	.short	0x0101
        /*06ce*/ 	.byte	0xff
	.zero		1


	//   ....[94]....
        /*06d0*/ 	.word	0x00006a90
        /*06d4*/ 	.word	0x000000ff
        /*06d8*/ 	.word	0x00000000
        /*06dc*/ 	.short	0x0101
        /*06de*/ 	.byte	0x05
	.zero		1


	//   ....[95]....
        /*06e0*/ 	.word	0x000072d0
        /*06e4*/ 	.word	0x00000003
        /*06e8*/ 	.word	0x00000110
        /*06ec*/ 	.short	0x010a
        /*06ee*/ 	.byte	0xff
	.zero		1


	//   ....[96]....
        /*06f0*/ 	.word	0x00007330
        /*06f4*/ 	.word	0x00000002
        /*06f8*/ 	.word	0x00000038
        /*06fc*/ 	.short	0x010a
        /*06fe*/ 	.byte	0xff
	.zero		1


	//   ....[97]....
        /*0700*/ 	.word	0x00007390
        /*0704*/ 	.word	0x00000002
        /*0708*/ 	.word	0x00000038
        /*070c*/ 	.short	0x010a
        /*070e*/ 	.byte	0xff
	.zero		1


	//   ....[98]....
        /*0710*/ 	.word	0x000073e0
        /*0714*/ 	.word	0x00000002
        /*0718*/ 	.word	0x000000a0
        /*071c*/ 	.short	0x010a
        /*071e*/ 	.byte	0xff
	.zero		1


	//   ....[99]....
        /*0720*/ 	.word	0x00007440
        /*0724*/ 	.word	0x00000000
        /*0728*/ 	.word	0x00000000
        /*072c*/ 	.short	0x010a
        /*072e*/ 	.byte	0xff
	.zero		1


	//   ....[100]....
        /*0730*/ 	.word	0x000074a0
        /*0734*/ 	.word	0x00000000
        /*0738*/ 	.word	0x00000000
        /*073c*/ 	.short	0x010a
        /*073e*/ 	.byte	0xff
	.zero		1


	//   ....[101]....
        /*0740*/ 	.word	0x00007500
        /*0744*/ 	.word	0x00000000
        /*0748*/ 	.word	0x00000000
        /*074c*/ 	.short	0x010a
        /*074e*/ 	.byte	0xff
	.zero		1


	//   ....[102]....
        /*0750*/ 	.word	0x00007560
        /*0754*/ 	.word	0x00000000
        /*0758*/ 	.word	0x00000000
        /*075c*/ 	.short	0x010a
        /*075e*/ 	.byte	0xff
	.zero		1


	//   ....[103]....
        /*0760*/ 	.word	0x000075c0
        /*0764*/ 	.word	0x00000000
        /*0768*/ 	.word	0x00000000
        /*076c*/ 	.short	0x010a
        /*076e*/ 	.byte	0xff
	.zero		1


	//   ....[104]....
        /*0770*/ 	.word	0x00007620
        /*0774*/ 	.word	0x00000000
        /*0778*/ 	.word	0x00000000
        /*077c*/ 	.short	0x010a
        /*077e*/ 	.byte	0xff
	.zero		1


	//   ....[105]....
        /*0780*/ 	.word	0x00007670
        /*0784*/ 	.word	0x00000000
        /*0788*/ 	.word	0x00000100
        /*078c*/ 	.short	0x010a
        /*078e*/ 	.byte	0xff
	.zero		1


	//   ....[106]....
        /*0790*/ 	.word	0x000076d0
        /*0794*/ 	.word	0x00000000
        /*0798*/ 	.word	0x000000b0
        /*079c*/ 	.short	0x010a
        /*079e*/ 	.byte	0xff
	.zero		1


	//   ....[107]....
        /*07a0*/ 	.word	0x00007720
        /*07a4*/ 	.word	0x00000000
        /*07a8*/ 	.word	0x000000a0
        /*07ac*/ 	.short	0x010a
        /*07ae*/ 	.byte	0xff
	.zero		1


	//   ....[108]....
        /*07b0*/ 	.word	0x00007780
        /*07b4*/ 	.word	0x00000000
        /*07b8*/ 	.word	0x000000b0
        /*07bc*/ 	.short	0x010a
        /*07be*/ 	.byte	0xff
	.zero		1


	//   ....[109]....
        /*07c0*/ 	.word	0x000077d0
        /*07c4*/ 	.word	0x00000000
        /*07c8*/ 	.word	0x000000a0
        /*07cc*/ 	.short	0x010a
        /*07ce*/ 	.byte	0xff
	.zero		1


	//   ....[110]....
        /*07d0*/ 	.word	0x00007830
        /*07d4*/ 	.word	0x00000003
        /*07d8*/ 	.word	0x000000e0
        /*07dc*/ 	.short	0x010a
        /*07de*/ 	.byte	0xff
	.zero		1


	//   ....[111]....
        /*07e0*/ 	.word	0x00007890
        /*07e4*/ 	.word	0x00000000
        /*07e8*/ 	.word	0x00000000
        /*07ec*/ 	.short	0x010a
        /*07ee*/ 	.byte	0xff
	.zero		1


	//   ....[112]....
        /*07f0*/ 	.word	0x000078f0
        /*07f4*/ 	.word	0x00000000
        /*07f8*/ 	.word	0x00000000
        /*07fc*/ 	.short	0x010a
        /*07fe*/ 	.byte	0xff
	.zero		1


	//   ....[113]....
        /*0800*/ 	.word	0x00007950
        /*0804*/ 	.word	0x00000000
        /*0808*/ 	.word	0x00000000
        /*080c*/ 	.short	0x010a
        /*080e*/ 	.byte	0xff
	.zero		1


	//   ....[114]....
        /*0810*/ 	.word	0x000079b0
        /*0814*/ 	.word	0x00000000
        /*0818*/ 	.word	0x00000000
        /*081c*/ 	.short	0x010a
        /*081e*/ 	.byte	0xff
	.zero		1


	//   ....[115]....
        /*0820*/ 	.word	0x00007a10
        /*0824*/ 	.word	0x00000000
        /*0828*/ 	.word	0x00000000
        /*082c*/ 	.short	0x010a
        /*082e*/ 	.byte	0xff
	.zero		1


	//   ....[116]....
        /*0830*/ 	.word	0x00007a60
        /*0834*/ 	.word	0x00000000
        /*0838*/ 	.word	0x000000a0
        /*083c*/ 	.short	0x010a
        /*083e*/ 	.byte	0xff
	.zero		1


	//   ....[117]....
        /*0840*/ 	.word	0x00007ac0
        /*0844*/ 	.word	0x00000000
        /*0848*/ 	.word	0x00000098
        /*084c*/ 	.short	0x010a
        /*084e*/ 	.byte	0xff
	.zero		1


	//   ....[118]....
        /*0850*/ 	.word	0x00007b20
        /*0854*/ 	.word	0x00000003
        /*0858*/ 	.word	0x00000080
        /*085c*/ 	.short	0x010a
        /*085e*/ 	.byte	0xff
	.zero		1


	//   ....[119]....
        /*0860*/ 	.word	0x00007b80
        /*0864*/ 	.word	0x00000003
        /*0868*/ 	.word	0x00000088
        /*086c*/ 	.short	0x010a
        /*086e*/ 	.byte	0xff
	.zero		1


	//   ....[120]....
        /*0870*/ 	.word	0x00007be0
        /*0874*/ 	.word	0x00000000
        /*0878*/ 	.word	0x00000080
        /*087c*/ 	.short	0x010a
        /*087e*/ 	.byte	0xff
	.zero		1


	//   ....[121]....
        /*0880*/ 	.word	0x00007c30
        /*0884*/ 	.word	0x00000000
        /*0888*/ 	.word	0x000000a0
        /*088c*/ 	.short	0x010a
        /*088e*/ 	.byte	0xff
	.zero		1


	//   ....[122]....
        /*0890*/ 	.word	0x00007c80
        /*0894*/ 	.word	0x00000000
        /*0898*/ 	.word	0x00000070
        /*089c*/ 	.short	0x010a
        /*089e*/ 	.byte	0xff
	.zero		1


	//   ....[123]....
        /*08a0*/ 	.word	0x00007cd0
        /*08a4*/ 	.word	0x00000071
        /*08a8*/ 	.word	0x000000c0
        /*08ac*/ 	.short	0x010a
        /*08ae*/ 	.byte	0xff
	.zero		1


	//   ....[124]....
        /*08b0*/ 	.word	0x00007d20
        /*08b4*/ 	.word	0x00000020
        /*08b8*/ 	.word	0x00000070
        /*08bc*/ 	.short	0x010a
        /*08be*/ 	.byte	0xff
	.zero		1


	//----- nvinfo : EIATTR_NUM_MBARRIERS
	.align		4
.L_47:
        /*08c0*/ 	.byte	0x03, 0x38
        /*08c2*/ 	.short	0x0024


	//----- nvinfo : EIATTR_EXIT_INSTR_OFFSETS
	.align		4
        /*08c4*/ 	.byte	0x04, 0x1c
        /*08c6*/ 	.short	(.L_49 - .L_48)


	//   ....[0]....
.L_48:
        /*08c8*/ 	.word	0x000026e0


	//   ....[1]....
        /*08cc*/ 	.word	0x00002bd0


	//   ....[2]....
        /*08d0*/ 	.word	0x00002c30


	//   ....[3]....
        /*08d4*/ 	.word	0x00003ab0


	//   ....[4]....
        /*08d8*/ 	.word	0x000047c0


	//   ....[5]....
        /*08dc*/ 	.word	0x00004800


	//   ....[6]....
        /*08e0*/ 	.word	0x000072c0


	//----- nvinfo : EIATTR_MAX_THREADS
	.align		4
.L_49:
        /*08e4*/ 	.byte	0x04, 0x05
        /*08e6*/ 	.short	(.L_51 - .L_50)
.L_50:
        /*08e8*/ 	.word	0x00000100
        /*08ec*/ 	.word	0x00000001
        /*08f0*/ 	.word	0x00000001


	//----- nvinfo : EIATTR_CRS_STACK_SIZE
	.align		4
.L_51:
        /*08f4*/ 	.byte	0x04, 0x1e
        /*08f6*/ 	.short	(.L_53 - .L_52)
.L_52:
        /*08f8*/ 	.word	0x00000000


	//----- nvinfo : EIATTR_CBANK_PARAM_SIZE
	.align		4
.L_53:
        /*08fc*/ 	.byte	0x03, 0x19
        /*08fe*/ 	.short	0x0800


	//----- nvinfo : EIATTR_PARAM_CBANK
	.align		4
        /*0900*/ 	.byte	0x04, 0x0a
        /*0902*/ 	.short	(.L_55 - .L_54)
	.align		4
.L_54:
        /*0904*/ 	.word	index@(.nv.constant0._ZN7cutlass13device_kernelINS_4gemm6kernel13GemmUniversalIN4cute5tupleIJiiiiEEENS1_10collective13CollectiveMmaINS1_35MainloopSm100TmaUmmaWarpSpecializedILi7ELi2ELi4ENS5_IJNS4_1CILi1EEESB_SB_EEEEENS5_IJNSA_ILi64EEENSA_ILi128EEESE_EEENS_12float_e4m3_tENS5_IJlSB_lEEESH_SI_NS4_8TiledMMAINS4_8MMA_AtomIJNS4_10MMA_TraitsINS4_19SM100_MMA_F8F6F4_SSEJSH_SH_fSE_SF_NS4_17integral_constantINS4_4UMMA5MajorELSP_0EEESQ_NSN_INSO_7ScaleInELSR_0EEESS_EEEEEENS4_6LayoutISC_NS5_IJNSA_ILi0EEESW_SW_EEEEENS5_IJNS4_10UnderscoreESZ_SZ_EEEEENS4_13SM90_TMA_LOADENS4_14ComposedLayoutINS4_7SwizzleILi2ELi4ELi3EEENS4_18smem_ptr_flag_bitsILi8EEENSV_INS5_IJNSA_ILi8EEESE_EEENS5_IJSE_SB_EEEEEEEvNS4_8identityES12_S1C_vS1D_EENS_8epilogue10collective18CollectiveEpilogueINS1F_23Sm100TmaWarpSpecializedILi2ELi2ELi32ELb0ELb0EEEJSG_NS5_IJNSV_ISE_SB_EES1K_EEESH_SI_SH_SI_NS1F_6fusion15FusionCallbacksIS1J_NS1M_17LinearCombinationISH_fSH_fLNS_15FloatRoundStyleE2EEESG_S1L_JEEENS4_5SM1004TMEM4LOAD26SM100_TMEM_LOAD_16dp32b32xES12_S1C_NS4_39AutoVectorizingCopyWithAssumedAlignmentILi128EEENS4_14SM90_TMA_STOREES1C_S1X_S1X_EEEvvEEEEvNT_6ParamsE)
        /*0908*/ 	.short	0x0380
        /*090a*/ 	.short	0x0800


	//----- nvinfo : EIATTR_SW_WAR
	.align		4
.L_55:
        /*090c*/ 	.byte	0x04, 0x36
        /*090e*/ 	.short	(.L_57 - .L_56)
.L_56:
        /*0910*/ 	.word	0x00000008
.L_57:


//--------------------- .nv.callgraph             --------------------------
	.section	.nv.callgraph,"",@"SHT_CUDA_CALLGRAPH"
	.align	4
	.sectionentsize	8
	.align		4
        /*0000*/ 	.word	0x00000000
	.align		4
        /*0004*/ 	.word	0xffffffff
	.align		4
        /*0008*/ 	.word	index@(_ZN7cutlass13device_kernelINS_4gemm6kernel13GemmUniversalIN4cute5tupleIJiiiiEEENS1_10collective13CollectiveMmaINS1_35MainloopSm100TmaUmmaWarpSpecializedILi7ELi2ELi4ENS5_IJNS4_1CILi1EEESB_SB_EEEEENS5_IJNSA_ILi64EEENSA_ILi128EEESE_EEENS_12float_e4m3_tENS5_IJlSB_lEEESH_SI_NS4_8TiledMMAINS4_8MMA_AtomIJNS4_10MMA_TraitsINS4_19SM100_MMA_F8F6F4_SSEJSH_SH_fSE_SF_NS4_17integral_constantINS4_4UMMA5MajorELSP_0EEESQ_NSN_INSO_7ScaleInELSR_0EEESS_EEEEEENS4_6LayoutISC_NS5_IJNSA_ILi0EEESW_SW_EEEEENS5_IJNS4_10UnderscoreESZ_SZ_EEEEENS4_13SM90_TMA_LOADENS4_14ComposedLayoutINS4_7SwizzleILi2ELi4ELi3EEENS4_18smem_ptr_flag_bitsILi8EEENSV_INS5_IJNSA_ILi8EEESE_EEENS5_IJSE_SB_EEEEEEEvNS4_8identityES12_S1C_vS1D_EENS_8epilogue10collective18CollectiveEpilogueINS1F_23Sm100TmaWarpSpecializedILi2ELi2ELi32ELb0ELb0EEEJSG_NS5_IJNSV_ISE_SB_EES1K_EEESH_SI_SH_SI_NS1F_6fusion15FusionCallbacksIS1J_NS1M_17LinearCombinationISH_fSH_fLNS_15FloatRoundStyleE2EEESG_S1L_JEEENS4_5SM1004TMEM4LOAD26SM100_TMEM_LOAD_16dp32b32xES12_S1C_NS4_39AutoVectorizingCopyWithAssumedAlignmentILi128EEENS4_14SM90_TMA_STOREES1C_S1X_S1X_EEEvvEEEEvNT_6ParamsE)
	.align		4
        /*000c*/ 	.word	index@(__assertfail)
	.align		4
        /*0010*/ 	.word	0x00000000
	.align		4
        /*0014*/ 	.word	0xfffffffe
	.align		4
        /*0018*/ 	.word	0x00000000
	.align		4
        /*001c*/ 	.word	0xfffffffd
	.align		4
        /*0020*/ 	.word	0x00000000
	.align		4
        /*0024*/ 	.word	0xfffffffc


//--------------------- .nv.constant4             --------------------------
	.section	.nv.constant4,"a",@progbits
	.align	8
	.align		8
.nv.constant4:
        /*0000*/ 	.dword	__assertfail
	.align		8
        /*0008*/ 	.dword	__unnamed_1
	.align		8
        /*0010*/ 	.dword	__unnamed_2
	.align		8
        /*0018*/ 	.dword	_ZN40_INTERNAL_3dd7ede8_4_k_cu_4de6b9ca_242444cuda3std3__45__cpo5beginE
	.align		8
        /*0020*/ 	.dword	_ZN40_INTERNAL_3dd7ede8_4_k_cu_4de6b9ca_242444cuda3std3__45__cpo3endE
	.align		8
        /*0028*/ 	.dword	_ZN40_INTERNAL_3dd7ede8_4_k_cu_4de6b9ca_242444cuda3std3__45__cpo6cbeginE
	.align		8
        /*0030*/ 	.dword	_ZN40_INTERNAL_3dd7ede8_4_k_cu_4de6b9ca_242444cuda3std3__45__cpo4cendE
	.align		8
        /*0038*/ 	.dword	_ZN40_INTERNAL_3dd7ede8_4_k_cu_4de6b9ca_242444cuda3std3__442_GLOBAL__N__3dd7ede8_4_k_cu_4de6b9ca_242446ignoreE
	.align		8
        /*0040*/ 	.dword	_ZN40_INTERNAL_3dd7ede8_4_k_cu_4de6b9ca_242444cuda3std3__419piecewise_constructE
	.align		8
        /*0048*/ 	.dword	_ZN40_INTERNAL_3dd7ede8_4_k_cu_4de6b9ca_242444cuda3std3__48in_placeE
	.align		8
        /*0050*/ 	.dword	_ZN40_INTERNAL_3dd7ede8_4_k_cu_4de6b9ca_242444cuda3std6ranges3__45__cpo4swapE
	.align		8
        /*0058*/ 	.dword	_ZN40_INTERNAL_3dd7ede8_4_k_cu_4de6b9ca_242444cuda3std6ranges3__45__cpo9iter_moveE
	.align		8
        /*0060*/ 	.dword	_ZN40_INTERNAL_3dd7ede8_4_k_cu_4de6b9ca_242444cute7productE
	.align		8
        /*0068*/ 	.dword	_ZN40_INTERNAL_3dd7ede8_4_k_cu_4de6b9ca_242444cute1_E
	.align		8
        /*0070*/ 	.dword	$str$25
	.align		8
        /*0078*/ 	.dword	$str$26
	.align		8
        /*0080*/ 	.dword	$str$27
	.align		8
        /*0088*/ 	.dword	$str$28


//--------------------- .text._ZN7cutlass13device_kernelINS_4gemm6kernel13GemmUniversalIN4cute5tupleIJiiiiEEENS1_10collective13CollectiveMmaINS1_35MainloopSm100TmaUmmaWarpSpecializedILi7ELi2ELi4ENS5_IJNS4_1CILi1EEESB_SB_EEEEENS5_IJNSA_ILi64EEENSA_ILi128EEESE_EEENS_12float_e4m3_tENS5_IJlSB_lEEESH_SI_NS4_8TiledMMAINS4_8MMA_AtomIJNS4_10MMA_TraitsINS4_19SM100_MMA_F8F6F4_SSEJSH_SH_fSE_SF_NS4_17integral_constantINS4_4UMMA5MajorELSP_0EEESQ_NSN_INSO_7ScaleInELSR_0EEESS_EEEEEENS4_6LayoutISC_NS5_IJNSA_ILi0EEESW_SW_EEEEENS5_IJNS4_10UnderscoreESZ_SZ_EEEEENS4_13SM90_TMA_LOADENS4_14ComposedLayoutINS4_7SwizzleILi2ELi4ELi3EEENS4_18smem_ptr_flag_bitsILi8EEENSV_INS5_IJNSA_ILi8EEESE_EEENS5_IJSE_SB_EEEEEEEvNS4_8identityES12_S1C_vS1D_EENS_8epilogue10collective18CollectiveEpilogueINS1F_23Sm100TmaWarpSpecializedILi2ELi2ELi32ELb0ELb0EEEJSG_NS5_IJNSV_ISE_SB_EES1K_EEESH_SI_SH_SI_NS1F_6fusion15FusionCallbacksIS1J_NS1M_17LinearCombinationISH_fSH_fLNS_15FloatRoundStyleE2EEESG_S1L_JEEENS4_5SM1004TMEM4LOAD26SM100_TMEM_LOAD_16dp32b32xES12_S1C_NS4_39AutoVectorizingCopyWithAssumedAlignmentILi128EEENS4_14SM90_TMA_STOREES1C_S1X_S1X_EEEvvEEEEvNT_6ParamsE --------------------------
	.section	.text._ZN7cutlass13device_kernelINS_4gemm6kernel13GemmUniversalIN4cute5tupleIJiiiiEEENS1_10collective13CollectiveMmaINS1_35MainloopSm100TmaUmmaWarpSpecializedILi7ELi2ELi4ENS5_IJNS4_1CILi1EEESB_SB_EEEEENS5_IJNSA_ILi64EEENSA_ILi128EEESE_EEENS_12float_e4m3_tENS5_IJlSB_lEEESH_SI_NS4_8TiledMMAINS4_8MMA_AtomIJNS4_10MMA_TraitsINS4_19SM100_MMA_F8F6F4_SSEJSH_SH_fSE_SF_NS4_17integral_constantINS4_4UMMA5MajorELSP_0EEESQ_NSN_INSO_7ScaleInELSR_0EEESS_EEEEEENS4_6LayoutISC_NS5_IJNSA_ILi0EEESW_SW_EEEEENS5_IJNS4_10UnderscoreESZ_SZ_EEEEENS4_13SM90_TMA_LOADENS4_14ComposedLayoutINS4_7SwizzleILi2ELi4ELi3EEENS4_18smem_ptr_flag_bitsILi8EEENSV_INS5_IJNSA_ILi8EEESE_EEENS5_IJSE_SB_EEEEEEEvNS4_8identityES12_S1C_vS1D_EENS_8epilogue10collective18CollectiveEpilogueINS1F_23Sm100TmaWarpSpecializedILi2ELi2ELi32ELb0ELb0EEEJSG_NS5_IJNSV_ISE_SB_EES1K_EEESH_SI_SH_SI_NS1F_6fusion15FusionCallbacksIS1J_NS1M_17LinearCombinationISH_fSH_fLNS_15FloatRoundStyleE2EEESG_S1L_JEEENS4_5SM1004TMEM4LOAD26SM100_TMEM_LOAD_16dp32b32xES12_S1C_NS4_39AutoVectorizingCopyWithAssumedAlignmentILi128EEENS4_14SM90_TMA_STOREES1C_S1X_S1X_EEEvvEEEEvNT_6ParamsE,"ax",@progbits
	.align	128
.text._ZN7cutlass13device_kernelINS_4gemm6kernel13GemmUniversalIN4cute5tupleIJiiiiEEENS1_10collective13CollectiveMmaINS1_35MainloopSm100TmaUmmaWarpSpecializedILi7ELi2ELi4ENS5_IJNS4_1CILi1EEESB_SB_EEEEENS5_IJNSA_ILi64EEENSA_ILi128EEESE_EEENS_12float_e4m3_tENS5_IJlSB_lEEESH_SI_NS4_8TiledMMAINS4_8MMA_AtomIJNS4_10MMA_TraitsINS4_19SM100_MMA_F8F6F4_SSEJSH_SH_fSE_SF_NS4_17integral_constantINS4_4UMMA5MajorELSP_0EEESQ_NSN_INSO_7ScaleInELSR_0EEESS_EEEEEENS4_6LayoutISC_NS5_IJNSA_ILi0EEESW_SW_EEEEENS5_IJNS4_10UnderscoreESZ_SZ_EEEEENS4_13SM90_TMA_LOADENS4_14ComposedLayoutINS4_7SwizzleILi2ELi4ELi3EEENS4_18smem_ptr_flag_bitsILi8EEENSV_INS5_IJNSA_ILi8EEESE_EEENS5_IJSE_SB_EEEEEEEvNS4_8identityES12_S1C_vS1D_EENS_8epilogue10collective18CollectiveEpilogueINS1F_23Sm100TmaWarpSpecializedILi2ELi2ELi32ELb0ELb0EEEJSG_NS5_IJNSV_ISE_SB_EES1K_EEESH_SI_SH_SI_NS1F_6fusion15FusionCallbacksIS1J_NS1M_17LinearCombinationISH_fSH_fLNS_15FloatRoundStyleE2EEESG_S1L_JEEENS4_5SM1004TMEM4LOAD26SM100_TMEM_LOAD_16dp32b32xES12_S1C_NS4_39AutoVectorizingCopyWithAssumedAlignmentILi128EEENS4_14SM90_TMA_STOREES1C_S1X_S1X_EEEvvEEEEvNT_6ParamsE:
        .type           _ZN7cutlass13device_kernelINS_4gemm6kernel13GemmUniversalIN4cute5tupleIJiiiiEEENS1_10collective13CollectiveMmaINS1_35MainloopSm100TmaUmmaWarpSpecializedILi7ELi2ELi4ENS5_IJNS4_1CILi1EEESB_SB_EEEEENS5_IJNSA_ILi64EEENSA_ILi128EEESE_EEENS_12float_e4m3_tENS5_IJlSB_lEEESH_SI_NS4_8TiledMMAINS4_8MMA_AtomIJNS4_10MMA_TraitsINS4_19SM100_MMA_F8F6F4_SSEJSH_SH_fSE_SF_NS4_17integral_constantINS4_4UMMA5MajorELSP_0EEESQ_NSN_INSO_7ScaleInELSR_0EEESS_EEEEEENS4_6LayoutISC_NS5_IJNSA_ILi0EEESW_SW_EEEEENS5_IJNS4_10UnderscoreESZ_SZ_EEEEENS4_13SM90_TMA_LOADENS4_14ComposedLayoutINS4_7SwizzleILi2ELi4ELi3EEENS4_18smem_ptr_flag_bitsILi8EEENSV_INS5_IJNSA_ILi8EEESE_EEENS5_IJSE_SB_EEEEEEEvNS4_8identityES12_S1C_vS1D_EENS_8epilogue10collective18CollectiveEpilogueINS1F_23Sm100TmaWarpSpecializedILi2ELi2ELi32ELb0ELb0EEEJSG_NS5_IJNSV_ISE_SB_EES1K_EEESH_SI_SH_SI_NS1F_6fusion15FusionCallbacksIS1J_NS1M_17LinearCombinationISH_fSH_fLNS_15FloatRoundStyleE2EEESG_S1L_JEEENS4_5SM1004TMEM4LOAD26SM100_TMEM_LOAD_16dp32b32xES12_S1C_NS4_39AutoVectorizingCopyWithAssumedAlignmentILi128EEENS4_14SM90_TMA_STOREES1C_S1X_S1X_EEEvvEEEEvNT_6ParamsE,@function
        .size           _ZN7cutlass13device_kernelINS_4gemm6kernel13GemmUniversalIN4cute5tupleIJiiiiEEENS1_10collective13CollectiveMmaINS1_35MainloopSm100TmaUmmaWarpSpecializedILi7ELi2ELi4ENS5_IJNS4_1CILi1EEESB_SB_EEEEENS5_IJNSA_ILi64EEENSA_ILi128EEESE_EEENS_12float_e4m3_tENS5_IJlSB_lEEESH_SI_NS4_8TiledMMAINS4_8MMA_AtomIJNS4_10MMA_TraitsINS4_19SM100_MMA_F8F6F4_SSEJSH_SH_fSE_SF_NS4_17integral_constantINS4_4UMMA5MajorELSP_0EEESQ_NSN_INSO_7ScaleInELSR_0EEESS_EEEEEENS4_6LayoutISC_NS5_IJNSA_ILi0EEESW_SW_EEEEENS5_IJNS4_10UnderscoreESZ_SZ_EEEEENS4_13SM90_TMA_LOADENS4_14ComposedLayoutINS4_7SwizzleILi2ELi4ELi3EEENS4_18smem_ptr_flag_bitsILi8EEENSV_INS5_IJNSA_ILi8EEESE_EEENS5_IJSE_SB_EEEEEEEvNS4_8identityES12_S1C_vS1D_EENS_8epilogue10collective18CollectiveEpilogueINS1F_23Sm100TmaWarpSpecializedILi2ELi2ELi32ELb0ELb0EEEJSG_NS5_IJNSV_ISE_SB_EES1K_EEESH_SI_SH_SI_NS1F_6fusion15FusionCallbacksIS1J_NS1M_17LinearCombinationISH_fSH_fLNS_15FloatRoundStyleE2EEESG_S1L_JEEENS4_5SM1004TMEM4LOAD26SM100_TMEM_LOAD_16dp32b32xES12_S1C_NS4_39AutoVectorizingCopyWithAssumedAlignmentILi128EEENS4_14SM90_TMA_STOREES1C_S1X_S1X_EEEvvEEEEvNT_6ParamsE,(.L_x_151 - _ZN7cutlass13device_kernelINS_4gemm6kernel13GemmUniversalIN4cute5tupleIJiiiiEEENS1_10collective13CollectiveMmaINS1_35MainloopSm100TmaUmmaWarpSpecializedILi7ELi2ELi4ENS5_IJNS4_1CILi1EEESB_SB_EEEEENS5_IJNSA_ILi64EEENSA_ILi128EEESE_EEENS_12float_e4m3_tENS5_IJlSB_lEEESH_SI_NS4_8TiledMMAINS4_8MMA_AtomIJNS4_10MMA_TraitsINS4_19SM100_MMA_F8F6F4_SSEJSH_SH_fSE_SF_NS4_17integral_constantINS4_4UMMA5MajorELSP_0EEESQ_NSN_INSO_7ScaleInELSR_0EEESS_EEEEEENS4_6LayoutISC_NS5_IJNSA_ILi0EEESW_SW_EEEEENS5_IJNS4_10UnderscoreESZ_SZ_EEEEENS4_13SM90_TMA_LOADENS4_14ComposedLayoutINS4_7SwizzleILi2ELi4ELi3EEENS4_18smem_ptr_flag_bitsILi8EEENSV_INS5_IJNSA_ILi8EEESE_EEENS5_IJSE_SB_EEEEEEEvNS4_8identityES12_S1C_vS1D_EENS_8epilogue10collective18CollectiveEpilogueINS1F_23Sm100TmaWarpSpecializedILi2ELi2ELi32ELb0ELb0EEEJSG_NS5_IJNSV_ISE_SB_EES1K_EEESH_SI_SH_SI_NS1F_6fusion15FusionCallbacksIS1J_NS1M_17LinearCombinationISH_fSH_fLNS_15FloatRoundStyleE2EEESG_S1L_JEEENS4_5SM1004TMEM4LOAD26SM100_TMEM_LOAD_16dp32b32xES12_S1C_NS4_39AutoVectorizingCopyWithAssumedAlignmentILi128EEENS4_14SM90_TMA_STOREES1C_S1X_S1X_EEEvvEEEEvNT_6ParamsE)
        .other          _ZN7cutlass13device_kernelINS_4gemm6kernel13GemmUniversalIN4cute5tupleIJiiiiEEENS1_10collective13CollectiveMmaINS1_35MainloopSm100TmaUmmaWarpSpecializedILi7ELi2ELi4ENS5_IJNS4_1CILi1EEESB_SB_EEEEENS5_IJNSA_ILi64EEENSA_ILi128EEESE_EEENS_12float_e4m3_tENS5_IJlSB_lEEESH_SI_NS4_8TiledMMAINS4_8MMA_AtomIJNS4_10MMA_TraitsINS4_19SM100_MMA_F8F6F4_SSEJSH_SH_fSE_SF_NS4_17integral_constantINS4_4UMMA5MajorELSP_0EEESQ_NSN_INSO_7ScaleInELSR_0EEESS_EEEEEENS4_6LayoutISC_NS5_IJNSA_ILi0EEESW_SW_EEEEENS5_IJNS4_10UnderscoreESZ_SZ_EEEEENS4_13SM90_TMA_LOADENS4_14ComposedLayoutINS4_7SwizzleILi2ELi4ELi3EEENS4_18smem_ptr_flag_bitsILi8EEENSV_INS5_IJNSA_ILi8EEESE_EEENS5_IJSE_SB_EEEEEEEvNS4_8identityES12_S1C_vS1D_EENS_8epilogue10collective18CollectiveEpilogueINS1F_23Sm100TmaWarpSpecializedILi2ELi2ELi32ELb0ELb0EEEJSG_NS5_IJNSV_ISE_SB_EES1K_EEESH_SI_SH_SI_NS1F_6fusion15FusionCallbacksIS1J_NS1M_17LinearCombinationISH_fSH_fLNS_15FloatRoundStyleE2EEESG_S1L_JEEENS4_5SM1004TMEM4LOAD26SM100_TMEM_LOAD_16dp32b32xES12_S1C_NS4_39AutoVectorizingCopyWithAssumedAlignmentILi128EEENS4_14SM90_TMA_STOREES1C_S1X_S1X_EEEvvEEEEvNT_6ParamsE,@"STO_CUDA_ENTRY STV_DEFAULT"
_ZN7cutlass13device_kernelINS_4gemm6kernel13GemmUniversalIN4cute5tupleIJiiiiEEENS1_10collective13CollectiveMmaINS1_35MainloopSm100TmaUmmaWarpSpecializedILi7ELi2ELi4ENS5_IJNS4_1CILi1EEESB_SB_EEEEENS5_IJNSA_ILi64EEENSA_ILi128EEESE_EEENS_12float_e4m3_tENS5_IJlSB_lEEESH_SI_NS4_8TiledMMAINS4_8MMA_AtomIJNS4_10MMA_TraitsINS4_19SM100_MMA_F8F6F4_SSEJSH_SH_fSE_SF_NS4_17integral_constantINS4_4UMMA5MajorELSP_0EEESQ_NSN_INSO_7ScaleInELSR_0EEESS_EEEEEENS4_6LayoutISC_NS5_IJNSA_ILi0EEESW_SW_EEEEENS5_IJNS4_10UnderscoreESZ_SZ_EEEEENS4_13SM90_TMA_LOADENS4_14ComposedLayoutINS4_7SwizzleILi2ELi4ELi3EEENS4_18smem_ptr_flag_bitsILi8EEENSV_INS5_IJNSA_ILi8EEESE_EEENS5_IJSE_SB_EEEEEEEvNS4_8identityES12_S1C_vS1D_EENS_8epilogue10collective18CollectiveEpilogueINS1F_23Sm100TmaWarpSpecializedILi2ELi2ELi32ELb0ELb0EEEJSG_NS5_IJNSV_ISE_SB_EES1K_EEESH_SI_SH_SI_NS1F_6fusion15FusionCallbacksIS1J_NS1M_17LinearCombinationISH_fSH_fLNS_15FloatRoundStyleE2EEESG_S1L_JEEENS4_5SM1004TMEM4LOAD26SM100_TMEM_LOAD_16dp32b32xES12_S1C_NS4_39AutoVectorizingCopyWithAssumedAlignmentILi128EEENS4_14SM90_TMA_STOREES1C_S1X_S1X_EEEvvEEEEvNT_6ParamsE:
[----:B------:R-:W1:Y:S01]  /*0000*/  LDC R1, c[0x0][0x37c] ;  /* 0x0000df00ff017b82 */ /* 0x000e620000000800 */
[----:B------:R-:W2:Y:S01]  /*0010*/  S2R R108, SR_TID.X ;  /* 0x00000000006c7919 */ /* 0x000ea20000002100 */
[----:B------:R-:W3:Y:S01]  /*0020*/  LDCU.64 UR4, c[0x0][0x890] ;  /* 0x00011200ff0477ac */ /* 0x000ee20008000a00 */
[----:B------:R-:W-:Y:S02]  /*0030*/  PRMT R95, RZ, 0x7610, R95 ;  /* 0x00007610ff5f7816 */ /* 0x000fe4000000005f */
[----:B------:R-:W-:Y:S01]  /*0040*/  ELECT P5, URZ, PT ;  /* 0x0000000000ff782f */ /* 0x000fe200038a0000 */
[----:B------:R-:W4:Y:S01]  /*0050*/  LDCU.64 UR46, c[0x0][0x358] ;  /* 0x00006b00ff2e77ac */ /* 0x000f220008000a00 */
[----:B---3--:R-:W-:-:S04]  /*0060*/  UISETP.NE.U32.AND UP0, UPT, UR4, URZ, UPT ;  /* 0x000000ff0400728c */ /* 0x008fc8000bf05070 */
[----:B------:R-:W-:Y:S01]  /*0070*/  UISETP.NE.AND.EX UP0, UPT, UR5, URZ, UPT, UP0 ;  /* 0x000000ff0500728c */ /* 0x000fe2000bf05300 */
[----:B--2---:R-:W-:-:S05]  /*0080*/  SHF.R.U32.HI R101, RZ, 0x5, R108 ;  /* 0x00000005ff657819 */ /* 0x004fca000001166c */
[----:B------:R-:W2:Y:S02]  /*0090*/  SHFL.IDX PT, R0, R101, RZ, 0x1f ;  /* 0x00001fff65007589 */ /* 0x000ea400000e0000 */
[----:B--2---:R-:W-:Y:S01]  /*00a0*/  R2UR UR8, R0 ;  /* 0x00000000000872ca */ /* 0x004fe200000e0000 */
[----:B-1--4-:R-:W-:-:S14]  /*00b0*/  BRA.U UP0, `(.L_x_0) ;  /* 0x00000001002c7547 */ /* 0x012fdc000b800000 */
[----:B------:R-:W1:Y:S02]  /*00c0*/  LDCU.64 UR6, c[0x0][0x888] ;  /* 0x00011100ff0677ac */ /* 0x000e640008000a00 */
[----:B-1----:R-:W-:-:S04]  /*00d0*/  UISETP.NE.U32.AND UP0, UPT, UR6, URZ, UPT ;  /* 0x000000ff0600728c */ /* 0x002fc8000bf05070 */
[----:B------:R-:W-:-:S09]  /*00e0*/  UISETP.NE.AND.EX UP0, UPT, UR7, URZ, UPT, UP0 ;  /* 0x000000ff0700728c */ /* 0x000fd2000bf05300 */
[----:B------:R-:W-:Y:S05]  /*00f0*/  BRA.U !UP0, `(.L_x_1) ;  /* 0x0000000108107547 */ /* 0x000fea000b800000 */
[----:B------:R-:W1:Y:S02]  /*0100*/  LDC.64 R2, c[0x0][0x888] ;  /* 0x00022200ff027b82 */ /* 0x000e640000000a00 */
[----:B-1----:R1:W5:Y:S01]  /*0110*/  LDG.E R49, desc[UR46][R2.64] ;  /* 0x0000002e02317981 */ /* 0x002362000c1e1900 */
[----:B------:R-:W-:Y:S01]  /*0120*/  HFMA2 R95, -RZ, RZ, 0, 5.9604644775390625e-08 ;  /* 0x00000001ff5f7431 */ /* 0x000fe200000001ff */
[----:B------:R-:W-:Y:S05]  /*0130*/  BRA `(.L_x_0) ;  /* 0x00000000000c7947 */ /* 0x000fea0003800000 */
.L_x_1:
[----:B------:R-:W1:Y:S01]  /*0140*/  LDCU UR6, c[0x0][0x880] ;  /* 0x00011000ff0677ac */ /* 0x000e620008000800 */
[----:B------:R-:W-:Y:S01]  /*0150*/  HFMA2 R95, -RZ, RZ, 0, 5.9604644775390625e-08 ;  /* 0x00000001ff5f7431 */ /* 0x000fe200000001ff */
[----:B-1----:R-:W-:-:S07]  /*0160*/  MOV R49, UR6 ;  /* 0x0000000600317c02 */ /* 0x002fce0008000f00 */
.L_x_0:
[----:B------:R-:W2:Y:S02]  /*0170*/  LDCU.64 UR6, c[0x0][0x8b0] ;  /* 0x00011600ff0677ac */ /* 0x000ea40008000a00 */
[----:B--2---:R-:W-:-:S04]  /*0180*/  UISETP.NE.U32.AND UP0, UPT, UR6, URZ, UPT ;  /* 0x000000ff0600728c */ /* 0x004fc8000bf05070 */
[----:B------:R-:W-:-:S09]  /*0190*/  UISETP.NE.AND.EX UP0, UPT, UR7, URZ, UPT, UP0 ;  /* 0x000000ff0700728c */ /* 0x000fd2000bf05300 */
[----:B------:R-:W-:Y:S05]  /*01a0*/  BRA.U UP0, `(.L_x_2) ;  /* 0x0000000100247547 */ /* 0x000fea000b800000 */
[----:B------:R-:W2:Y:S02]  /*01b0*/  LDCU.64 UR6, c[0x0][0x8a8] ;  /* 0x00011500ff0677ac */ /* 0x000ea40008000a00 */
[----:B--2---:R-:W-:-:S04]  /*01c0*/  UISETP.NE.U32.AND UP0, UPT, UR6, URZ, UPT ;  /* 0x000000ff0600728c */ /* 0x004fc8000bf05070 */
[----:B------:R-:W-:-:S09]  /*01d0*/  UISETP.NE.AND.EX UP0, UPT, UR7, URZ, UPT, UP0 ;  /* 0x000000ff0700728c */ /* 0x000fd2000bf05300 */
[----:B------:R-:W-:Y:S05]  /*01e0*/  BRA.U !UP0, `(.L_x_3) ;  /* 0x00000001080c7547 */ /* 0x000fea000b800000 */
[----:B-1----:R-:W1:Y:S02]  /*01f0*/  LDC.64 R2, c[0x0][0x8a8] ;  /* 0x00022a00ff027b82 */ /* 0x002e640000000a00 */
[----:B-1----:R2:W5:Y:S01]  /*0200*/  LDG.E R47, desc[UR46][R2.64] ;  /* 0x0000002e022f7981 */ /* 0x002562000c1e1900 */
[----:B------:R-:W-:Y:S05]  /*0210*/  BRA `(.L_x_2) ;  /* 0x0000000000087947 */ /* 0x000fea0003800000 */
.L_x_3:
[----:B------:R-:W2:Y:S02]  /*0220*/  LDCU UR6, c[0x0][0x8a0] ;  /* 0x00011400ff0677ac */ /* 0x000ea40008000800 */
[----:B--2---:R-:W-:Y:S02]  /*0230*/  MOV R47, UR6 ;  /* 0x00000006002f7c02 */ /* 0x004fe40008000f00 */
.L_x_2:
[----:B------:R-:W-:Y:S01]  /*0240*/  IMAD.U32 R0, RZ, RZ, UR8 ;  /* 0x00000008ff007e24 */ /* 0x000fe2000f8e00ff */
[----:B------:R-:W-:Y:S04]  /*0250*/  BSSY.RECONVERGENT B0, `(.L_x_4) ;  /* 0x000000c000007945 */ /* 0x000fe80003800200 */
[C---:B------:R-:W-:Y:S02]  /*0260*/  ISETP.NE.OR P1, PT, R0.reuse, 0x1, !P5 ;  /* 0x000000010000780c */ /* 0x040fe40006f25670 */
[----:B------:R-:W-:-:S11]  /*0270*/  ISETP.NE.OR P0, PT, R0, 0x3, !P5 ;  /* 0x000000030000780c */ /* 0x000fd60006f05670 */
[----:B------:R-:W-:Y:S05]  /*0280*/  @P1 BRA `(.L_x_5) ;  /* 0x0000000000201947 */ /* 0x000fea0003800000 */
[----:B------:R-:W3:Y:S02]  /*0290*/  LDCU.64 UR6, c[0x0][0x348] ;  /* 0x00006900ff0677ac */ /* 0x000ee40008000a00 */
[----:B---3--:R-:W-:Y:S02]  /*02a0*/  UIADD3 UR10, UP1, UPT, UR6, 0x80, URZ ;  /* 0x00000080060a7890 */ /* 0x008fe4000ff3e0ff */
[----:B------:R-:W-:Y:S02]  /*02b0*/  UIADD3 UR6, UP0, UPT, UR6, 0x180, URZ ;  /* 0x0000018006067890 */ /* 0x000fe4000ff1e0ff */
[----:B------:R-:W-:Y:S02]  /*02c0*/  UIADD3.X UR11, UPT, UPT, URZ, UR7, URZ, UP1, !UPT ;  /* 0x00000007ff0b7290 */ /* 0x000fe40008ffe4ff */
[----:B------:R-:W-:-:S07]  /*02d0*/  UIADD3.X UR7, UPT, UPT, URZ, UR7, URZ, UP0, !UPT ;  /* 0x00000007ff077290 */ /* 0x000fce00087fe4ff */
[----:B------:R3:W-:Y:S02]  /*02e0*/  UTMACCTL.PF [UR10] ;  /* 0x000000000a0079b9 */ /* 0x0007e40008040000 */
[----:B------:R3:W-:Y:S02]  /*02f0*/  UTMACCTL.PF [UR6] ;  /* 0x00000000060079b9 */ /* 0x0007e40008040000 */
[----:B---3--:R-:W-:Y:S01]  /*0300*/  NOP ;  /* 0x0000000000007918 */ /* 0x008fe20000000000 */
.L_x_5:
[----:B------:R-:W-:Y:S05]  /*0310*/  BSYNC.RECONVERGENT B0 ;  /* 0x0000000000007941 */ /* 0x000fea0003800200 */
.L_x_4:
[----:B------:R-:W-:Y:S04]  /*0320*/  BSSY.RECONVERGENT B0, `(.L_x_6) ;  /* 0x000000a000007945 */ /* 0x000fe80003800200 */
        /* <DEDUP_REMOVED lines=9> */
.L_x_7:
[----:B------:R-:W-:Y:S05]  /*03c0*/  BSYNC.RECONVERGENT B0 ;  /* 0x0000000000007941 */ /* 0x000fea0003800200 */
.L_x_6:
[----:B------:R-:W3:Y:S01]  /*03d0*/  LDCU.64 UR6, c[0x0][0x888] ;  /* 0x00011100ff0677ac */ /* 0x000ee20008000a00 */
[----:B------:R-:W-:Y:S02]  /*03e0*/  UISETP.EQ.U32.AND UP1, UPT, UR4, URZ, UPT ;  /* 0x000000ff0400728c */ /* 0x000fe4000bf22070 */
[----:B------:R-:W-:Y:S02]  /*03f0*/  UPLOP3.LUT UP2, UPT, UPT, UPT, UPT, 0x80, 0x8 ;  /* 0x000000000008789c */ /* 0x000fe40003f4f070 */
[----:B---3--:R-:W-:-:S04]  /*0400*/  UISETP.NE.U32.AND UP0, UPT, UR6, URZ, UPT ;  /* 0x000000ff0600728c */ /* 0x008fc8000bf05070 */
[----:B------:R-:W-:-:S04]  /*0410*/  UISETP.NE.AND.EX UP0, UPT, UR7, URZ, UPT, UP0 ;  /* 0x000000ff0700728c */ /* 0x000fc8000bf05300 */
[----:B------:R-:W-:-:S04]  /*0420*/  UISETP.EQ.OR.EX UP3, UPT, UR5, URZ, !UP0, UP1 ;  /* 0x000000ff0500728c */ /* 0x000fc8000c762710 */
[----:B------:R-:W-:-:S05]  /*0430*/  UP2UR UR50, UPR, URZ, 0x8 ;  /* 0x00000008ff327883 */ /* 0x000fca0008000000 */
[----:B------:R-:W-:Y:S07]  /*0440*/  BRA.U !UP3, `(.L_x_8) ;  /* 0x000000010b207547 */ /* 0x000fee000b800000 */
[----:B------:R-:W-:Y:S01]  /*0450*/  UISETP.NE.U32.AND UP2, UPT, UR4, URZ, UPT ;  /* 0x000000ff0400728c */ /* 0x000fe2000bf45070 */
[----:B-----5:R-:W-:Y:S01]  /*0460*/  FSETP.NEU.AND P0, PT, R49, RZ, PT ;  /* 0x000000ff3100720b */ /* 0x020fe20003f0d000 */
[----:B------:R-:W-:Y:S02]  /*0470*/  USEL UR4, URZ, 0xffffffff, UP0 ;  /* 0xffffffffff047887 */ /* 0x000fe40008000000 */
[----:B------:R-:W-:-:S10]  /*0480*/  UISETP.NE.AND.EX UP2, UPT, UR5, URZ, UPT, UP2 ;  /* 0x000000ff0500728c */ /* 0x000fd4000bf45320 */
[----:B------:R-:W-:Y:S01]  /*0490*/  VOTEU.ANY UP1, P0 ;  /* 0x0000000000ff7886 */ /* 0x000fe20000020100 */
[----:B------:R-:W-:-:S04]  /*04a0*/  @!UP2 USEL UR4, URZ, 0xffffffff, UP1 ;  /* 0xffffffffff04a887 */ /* 0x000fc80008800000 */
[----:B------:R-:W-:-:S04]  /*04b0*/  ULOP3.LUT UR4, UR4, 0x1, URZ, 0xc0, !UPT ;  /* 0x0000000104047892 */ /* 0x000fc8000f8ec0ff */
[----:B------:R-:W-:-:S11]  /*04c0*/  UISETP.NE.U32.AND UP2, UPT, UR4, 0x1, UPT ;  /* 0x000000010400788c */ /* 0x000fd6000bf45070 */
.L_x_8:
[----:B-12---:R-:W1:Y:S01]  /*04d0*/  SHFL.IDX PT, R2, R101, RZ, 0x1f ;  /* 0x00001fff65027589 */ /* 0x006e6200000e0000 */
[----:B------:R-:W-:-:S04]  /*04e0*/  UISETP.NE.AND UP1, UPT, UR8, 0x2, UPT ;  /* 0x000000020800788c */ /* 0x000fc8000bf25270 */
[----:B------:R-:W-:Y:S01]  /*04f0*/  USEL UR6, URZ, 0x1, UP1 ;  /* 0x00000001ff067887 */ /* 0x000fe20008800000 */
[----:B-1----:R-:W-:-:S13]  /*0500*/  ISETP.NE.AND P0, PT, R2, RZ, PT ;  /* 0x000000ff0200720c */ /* 0x002fda0003f05270 */
[----:B------:R-:W-:Y:S05]  /*0510*/  @P0 BRA `(.L_x_9) ;  /* 0x0000000000600947 */ /* 0x000fea0003800000 */
[----:B------:R-:W1:Y:S01]  /*0520*/  S2UR UR5, SR_CgaCtaId ;  /* 0x00000000000579c3 */ /* 0x000e620000008800 */
[----:B------:R-:W-:Y:S01]  /*0530*/  UMOV UR7, 0x400 ;  /* 0x0000040000077882 */ /* 0x000fe20000000000 */
[----:B------:R-:W-:Y:S01]  /*0540*/  UMOV UR4, 0x1 ;  /* 0x0000000100047882 */ /* 0x000fe20000000000 */
[----:B------:R-:W-:Y:S01]  /*0550*/  ELECT P0, URZ, PT ;  /* 0x0000000000ff782f */ /* 0x000fe20003800000 */
[----:B------:R-:W-:-:S04]  /*0560*/  UIADD3 UR10, UPT, UPT, -UR4, 0x100000, URZ ;  /* 0x00100000040a7890 */ /* 0x000fc8000fffe1ff */
[----:B------:R-:W-:Y:S02]  /*0570*/  USHF.L.U32 UR11, UR10, 0xb, URZ ;  /* 0x0000000b0a0b7899 */ /* 0x000fe400080006ff */
[----:B------:R-:W-:Y:S02]  /*0580*/  USHF.L.U32 UR10, UR10, 0x1, URZ ;  /* 0x000000010a0a7899 */ /* 0x000fe400080006ff */
[----:B-1----:R-:W-:Y:S01]  /*0590*/  ULEA UR5, UR5, UR7, 0x18 ;  /* 0x0000000705057291 */ /* 0x002fe2000f8ec0ff */
[----:B------:R-:W1:Y:S11]  /*05a0*/  FENCE.VIEW.ASYNC.S ;  /* 0x00000000000073c6 */ /* 0x000e760000000000 */
[----:B-1----:R1:W2:Y:S01]  /*05b0*/  SYNCS.EXCH.64 URZ, [UR5], UR10 ;  /* 0x0000000a05ff75b2 */ /* 0x0022a20008000100 */
[----:B------:R1:W3:Y:S01]  /*05c0*/  SYNCS.EXCH.64 URZ, [UR5+0x38], UR10 ;  /* 0x0000380a05ff75b2 */ /* 0x0002e20008000100 */
[----:B------:R1:W4:Y:S01]  /*05d0*/  SYNCS.EXCH.64 URZ, [UR5+0x8], UR10 ;  /* 0x0000080a05ff75b2 */ /* 0x0003220008000100 */
[----:B------:R1:W1:Y:S01]  /*05e0*/  SYNCS.EXCH.64 URZ, [UR5+0x40], UR10 ;  /* 0x0000400a05ff75b2 */ /* 0x0002620008000100 */
        /* <DEDUP_REMOVED lines=10> */
[----:B------:R-:W-:Y:S01]  /*0690*/  NOP ;  /* 0x0000000000007918 */ /* 0x000fe20000000000 */
.L_x_9:
[----:B------:R-:W2:Y:S01]  /*06a0*/  SHFL.IDX PT, R2, R101, RZ, 0x1f ;  /* 0x00001fff65027589 */ /* 0x000ea200000e0000 */
[----:B------:R-:W-:Y:S01]  /*06b0*/  NOP ;  /* 0x0000000000007918 */ /* 0x000fe20000000000 */
[----:B--2---:R-:W-:-:S13]  /*06c0*/  ISETP.NE.AND P0, PT, R2, 0x1, PT ;  /* 0x000000010200780c */ /* 0x004fda0003f05270 */
[----:B------:R-:W-:Y:S05]  /*06d0*/  @P0 BRA `(.L_x_10) ;  /* 0x0000000000480947 */ /* 0x000fea0003800000 */
[----:B------:R-:W2:Y:S01]  /*06e0*/  S2UR UR7, SR_CgaCtaId ;  /* 0x00000000000779c3 */ /* 0x000ea20000008800 */
[----:B------:R-:W-:Y:S01]  /*06f0*/  UMOV UR9, 0x400 ;  /* 0x0000040000097882 */ /* 0x000fe20000000000 */
[----:B-1----:R-:W-:Y:S01]  /*0700*/  UMOV UR5, 0x20 ;  /* 0x0000002000057882 */ /* 0x002fe20000000000 */
[----:B------:R-:W-:Y:S01]  /*0710*/  UMOV UR4, 0x80 ;  /* 0x0000008000047882 */ /* 0x000fe20000000000 */
[----:B------:R-:W-:-:S04]  /*0720*/  UIADD3 UR10, UPT, UPT, -UR5, 0x100000, URZ ;  /* 0x00100000050a7890 */ /* 0x000fc8000fffe1ff */
[----:B------:R-:W-:Y:S02]  /*0730*/  USHF.L.U32 UR11, UR10, 0xb, URZ ;  /* 0x0000000b0a0b7899 */ /* 0x000fe400080006ff */
[----:B------:R-:W-:Y:S02]  /*0740*/  USHF.L.U32 UR10, UR10, 0x1, URZ ;  /* 0x000000010a0a7899 */ /* 0x000fe400080006ff */
[----:B------:R-:W-:-:S04]  /*0750*/  UIADD3 UR4, UPT, UPT, -UR4, 0x100000, URZ ;  /* 0x0010000004047890 */ /* 0x000fc8000fffe1ff */
[----:B------:R-:W-:Y:S02]  /*0760*/  USHF.L.U32 UR5, UR4, 0xb, URZ ;  /* 0x0000000b04057899 */ /* 0x000fe400080006ff */
[----:B------:R-:W-:Y:S01]  /*0770*/  USHF.L.U32 UR4, UR4, 0x1, URZ ;  /* 0x0000000104047899 */ /* 0x000fe200080006ff */
[----:B------:R-:W-:Y:S01]  /*0780*/  ELECT P0, URZ, PT ;  /* 0x0000000000ff782f */ /* 0x000fe20003800000 */
[----:B--2---:R-:W-:Y:S01]  /*0790*/  ULEA UR7, UR7, UR9, 0x18 ;  /* 0x0000000907077291 */ /* 0x004fe2000f8ec0ff */
[----:B------:R-:W1:Y:S11]  /*07a0*/  FENCE.VIEW.ASYNC.S ;  /* 0x00000000000073c6 */ /* 0x000e760000000000 */
[----:B-1----:R2:W1:Y:S01]  /*07b0*/  SYNCS.EXCH.64 URZ, [UR7+0x70], UR10 ;  /* 0x0000700a07ff75b2 */ /* 0x0024620008000100 */
[----:B------:R2:W1:Y:S01]  /*07c0*/  SYNCS.EXCH.64 URZ, [UR7+0x80], UR4 ;  /* 0x0000800407ff75b2 */ /* 0x0004620008000100 */
[----:B------:R2:W1:Y:S01]  /*07d0*/  SYNCS.EXCH.64 URZ, [UR7+0x78], UR10 ;  /* 0x0000780a07ff75b2 */ /* 0x0004620008000100 */
[----:B------:R2:W1:Y:S02]  /*07e0*/  SYNCS.EXCH.64 URZ, [UR7+0x88], UR4 ;  /* 0x0000880407ff75b2 */ /* 0x0004640008000100 */
[----:B--2---:R-:W-:Y:S01]  /*07f0*/  NOP ;  /* 0x0000000000007918 */ /* 0x004fe20000000000 */
.L_x_10:
[----:B------:R-:W2:Y:S01]  /*0800*/  SHFL.IDX PT, R2, R101, RZ, 0x1f ;  /* 0x00001fff65027589 */ /* 0x000ea200000e0000 */
[----:B------:R-:W-:Y:S01]  /*0810*/  NOP ;  /* 0x0000000000007918 */ /* 0x000fe20000000000 */
[----:B--2---:R-:W-:-:S13]  /*0820*/  ISETP.NE.AND P0, PT, R2, 0x3, PT ;  /* 0x000000030200780c */ /* 0x004fda0003f05270 */
[----:B------:R-:W-:Y:S05]  /*0830*/  @P0 BRA `(.L_x_11) ;  /* 0x0000000000300947 */ /* 0x000fea0003800000 */
[----:B-1----:R-:W1:Y:S01]  /*0840*/  S2UR UR5, SR_CgaCtaId ;  /* 0x00000000000579c3 */ /* 0x002e620000008800 */
        /* <DEDUP_REMOVED lines=8> */
[----:B-1----:R2:W1:Y:S01]  /*08d0*/  SYNCS.EXCH.64 URZ, [UR5+0x90], UR10 ;  /* 0x0000900a05ff75b2 */ /* 0x0024620008000100 */
[----:B------:R2:W1:Y:S02]  /*08e0*/  SYNCS.EXCH.64 URZ, [UR5+0x98], UR10 ;  /* 0x0000980a05ff75b2 */ /* 0x0004640008000100 */
[----:B--2---:R-:W-:Y:S01]  /*08f0*/  NOP ;  /* 0x0000000000007918 */ /* 0x004fe20000000000 */
.L_x_11:
[----:B------:R-:W2:Y:S01]  /*0900*/  SHFL.IDX PT, R2, R101, RZ, 0x1f ;  /* 0x00001fff65027589 */ /* 0x000ea200000e0000 */
[----:B------:R-:W-:Y:S01]  /*0910*/  NOP ;  /* 0x0000000000007918 */ /* 0x000fe20000000000 */
[----:B--2---:R-:W-:-:S13]  /*0920*/  ISETP.NE.AND P0, PT, R2, 0x4, PT ;  /* 0x000000040200780c */ /* 0x004fda0003f05270 */
[----:B------:R-:W-:Y:S05]  /*0930*/  @P0 BRA `(.L_x_12) ;  /* 0x00000000004c0947 */ /* 0x000fea0003800000 */
[----:B-1----:R-:W1:Y:S01]  /*0940*/  S2UR UR5, SR_CgaCtaId ;  /* 0x00000000000579c3 */ /* 0x002e620000008800 */
[----:B------:R-:W-:Y:S01]  /*0950*/  UMOV UR9, 0x100 ;  /* 0x0000010000097882 */ /* 0x000fe20000000000 */
[----:B------:R-:W-:Y:S01]  /*0960*/  UMOV UR7, 0x400 ;  /* 0x0000040000077882 */ /* 0x000fe20000000000 */
[----:B------:R-:W-:Y:S01]  /*0970*/  USEL UR9, UR9, 0xe0, UP2 ;  /* 0x000000e009097887 */ /* 0x000fe20009000000 */
[----:B------:R-:W-:Y:S01]  /*0980*/  UMOV UR4, 0x1 ;  /* 0x0000000100047882 */ /* 0x000fe20000000000 */
[----:B------:R-:W-:Y:S01]  /*0990*/  ELECT P0, URZ, PT ;  /* 0x0000000000ff782f */ /* 0x000fe20003800000 */
[----:B------:R-:W-:-:S04]  /*09a0*/  UIADD3 UR10, UPT, UPT, -UR4, 0x100000, URZ ;  /* 0x00100000040a7890 */ /* 0x000fc8000fffe1ff */
[----:B------:R-:W-:Y:S02]  /*09b0*/  USHF.L.U32 UR11, UR10, 0xb, URZ ;  /* 0x0000000b0a0b7899 */ /* 0x000fe400080006ff */
[----:B------:R-:W-:Y:S02]  /*09c0*/  USHF.L.U32 UR10, UR10, 0x1, URZ ;  /* 0x000000010a0a7899 */ /* 0x000fe400080006ff */
[----:B------:R-:W-:-:S04]  /*09d0*/  UIADD3 UR12, UPT, UPT, -UR9, 0x100000, URZ ;  /* 0x00100000090c7890 */ /* 0x000fc8000fffe1ff */
[----:B------:R-:W-:Y:S02]  /*09e0*/  USHF.L.U32 UR13, UR12, 0xb, URZ ;  /* 0x0000000b0c0d7899 */ /* 0x000fe400080006ff */
[----:B------:R-:W-:Y:S02]  /*09f0*/  USHF.L.U32 UR12, UR12, 0x1, URZ ;  /* 0x000000010c0c7899 */ /* 0x000fe400080006ff */
[----:B-1----:R-:W-:Y:S01]  /*0a00*/  ULEA UR5, UR5, UR7, 0x18 ;  /* 0x0000000705057291 */ /* 0x002fe2000f8ec0ff */
[----:B------:R-:W1:Y:S11]  /*0a10*/  FENCE.VIEW.ASYNC.S ;  /* 0x00000000000073c6 */ /* 0x000e760000000000 */
[----:B-1----:R2:W1:Y:S01]  /*0a20*/  SYNCS.EXCH.64 URZ, [UR5+0xa0], UR10 ;  /* 0x0000a00a05ff75b2 */ /* 0x0024620008000100 */
[----:B------:R2:W1:Y:S01]  /*0a30*/  SYNCS.EXCH.64 URZ, [UR5+0xb0], UR12 ;  /* 0x0000b00c05ff75b2 */ /* 0x0004620008000100 */
[----:B------:R2:W1:Y:S01]  /*0a40*/  SYNCS.EXCH.64 URZ, [UR5+0xa8], UR10 ;  /* 0x0000a80a05ff75b2 */ /* 0x0004620008000100 */
[----:B------:R2:W1:Y:S02]  /*0a50*/  SYNCS.EXCH.64 URZ, [UR5+0xb8], UR12 ;  /* 0x0000b80c05ff75b2 */ /* 0x0004640008000100 */
[----:B--2---:R-:W-:Y:S01]  /*0a60*/  NOP ;  /* 0x0000000000007918 */ /* 0x004fe20000000000 */
.L_x_12:
        /* <DEDUP_REMOVED lines=20> */
[----:B------:R2:W1:Y:S01]  /*0bb0*/  SYNCS.EXCH.64 URZ, [UR7+0xe8], UR4 ;  /* 0x0000e80407ff75b2 */ /* 0x0004620008000100 */
[----:B------:R2:W1:Y:S01]  /*0bc0*/  SYNCS.EXCH.64 URZ, [UR7+0xd0], UR10 ;  /* 0x0000d00a07ff75b2 */ /* 0x0004620008000100 */
[----:B------:R2:W1:Y:S01]  /*0bd0*/  SYNCS.EXCH.64 URZ, [UR7+0xf0], UR4 ;  /* 0x0000f00407ff75b2 */ /* 0x0004620008000100 */
[----:B------:R2:W1:Y:S01]  /*0be0*/  SYNCS.EXCH.64 URZ, [UR7+0xd8], UR10 ;  /* 0x0000d80a07ff75b2 */ /* 0x0004620008000100 */
[----:B------:R2:W1:Y:S02]  /*0bf0*/  SYNCS.EXCH.64 URZ, [UR7+0xf8], UR4 ;  /* 0x0000f80407ff75b2 */ /* 0x0004640008000100 */
[----:B--2---:R-:W-:Y:S01]  /*0c00*/  NOP ;  /* 0x0000000000007918 */ /* 0x004fe20000000000 */
.L_x_13:
        /* <DEDUP_REMOVED lines=18> */
.L_x_14:
[----:B-1----:R-:W1:Y:S01]  /*0d30*/  S2UR UR5, SR_CTAID.X ;  /* 0x00000000000579c3 */ /* 0x002e620000002500 */
[----:B------:R-:W-:-:S05]  /*0d40*/  CS2R.32 R96, SR_CgaSize ;  /* 0x0000000000607805 */ /* 0x000fca0000008a00 */
[----:B------:R-:W-:-:S05]  /*0d50*/  IMAD R96, R96, -0xa0, RZ ;  /* 0xffffff6060607824 */ /* 0x000fca00078e02ff */
[----:B------:R-:W-:-:S14]  /*0d60*/  R2UR UR9, R96 ;  /* 0x00000000600972ca */ /* 0x000fdc00000e0000 */
[----:B------:R-:W2:Y:S01]  /*0d70*/  LDCU UR9, c[0x0][UR9+0x2b0] ;  /* 0x00005600090977ac */ /* 0x000ea20008000800 */
[----:B------:R-:W-:Y:S01]  /*0d80*/  NOP ;  /* 0x0000000000007918 */ /* 0x000fe20000000000 */
[----:B------:R-:W-:-:S05]  /*0d90*/  CS2R.32 R96, SR_CgaSize ;  /* 0x0000000000607805 */ /* 0x000fca0000008a00 */
[----:B------:R-:W-:-:S05]  /*0da0*/  IMAD R96, R96, -0xa0, RZ ;  /* 0xffffff6060607824 */ /* 0x000fca00078e02ff */
[----:B------:R-:W-:-:S14]  /*0db0*/  R2UR UR7, R96 ;  /* 0x00000000600772ca */ /* 0x000fdc00000e0000 */
[----:B------:R-:W3:Y:S01]  /*0dc0*/  LDCU UR7, c[0x0][UR7+0x2b4] ;  /* 0x00005680070777ac */ /* 0x000ee20008000800 */
[----:B------:R-:W4:Y:S08]  /*0dd0*/  S2UR UR4, SR_CTAID.Y ;  /* 0x00000000000479c3 */ /* 0x000f300000002600 */
[----:B------:R-:W3:Y:S01]  /*0de0*/  LDC R9, c[0x0][0xb24] ;  /* 0x0002c900ff097b82 */ /* 0x000ee20000000800 */
[----:B-1----:R-:W-:-:S02]  /*0df0*/  I2FP.F32.U32 R4, UR5 ;  /* 0x0000000500047c45 */ /* 0x002fc40008201000 */
[----:B------:R-:W-:-:S05]  /*0e00*/  CS2R.32 R5, SR_CgaSize ;  /* 0x0000000000057805 */ /* 0x000fca0000008a00 */
[----:B------:R-:W-:-:S06]  /*0e10*/  IMAD R5, R5, -0xa0, RZ ;  /* 0xffffff6005057824 */ /* 0x000fcc00078e02ff */
[----:B------:R-:W1:Y:S01]  /*0e20*/  LDC R5, c[0x0][R5+0x2a0] ;  /* 0x0000a80005057b82 */ /* 0x000e620000000800 */
[----:B------:R-:W-:Y:S01]  /*0e30*/  MOV R21, UR5 ;  /* 0x0000000500157c02 */ /* 0x000fe20008000f00 */
[----:B--2---:R-:W-:Y:S01]  /*0e40*/  FMUL R4, R4, UR9 ;  /* 0x0000000904047c20 */ /* 0x004fe20008400000 */
[----:B----4-:R-:W-:Y:S02]  /*0e50*/  I2FP.F32.U32 R2, UR4 ;  /* 0x0000000400027c45 */ /* 0x010fe40008201000 */
[----:B------:R-:W-:-:S05]  /*0e60*/  CS2R.32 R3, SR_CgaSize ;  /* 0x0000000000037805 */ /* 0x000fca0000008a00 */
[----:B------:R-:W-:-:S06]  /*0e70*/  IMAD R3, R3, -0xa0, RZ ;  /* 0xffffff6003037824 */ /* 0x000fcc00078e02ff */
[----:B------:R-:W2:Y:S01]  /*0e80*/  LDC R3, c[0x0][R3+0x2a4] ;  /* 0x0000a90003037b82 */ /* 0x000ea20000000800 */
[----:B------:R-:W4:Y:S01]  /*0e90*/  F2I.U32.TRUNC.NTZ R96, R4 ;  /* 0x0000000400607305 */ /* 0x000f22000020f000 */
[----:B------:R-:W-:Y:S01]  /*0ea0*/  MOV R20, UR4 ;  /* 0x0000000400147c02 */ /* 0x000fe20008000f00 */
[----:B---3--:R-:W-:-:S05]  /*0eb0*/  FMUL R2, R2, UR7 ;  /* 0x0000000702027c20 */ /* 0x008fca0008400000 */
[----:B------:R-:W-:Y:S01]  /*0ec0*/  BAR.SYNC.DEFER_BLOCKING 0x0 ;  /* 0x0000000000007b1d */ /* 0x000fe20000010000 */
[----:B------:R-:W-:-:S05]  /*0ed0*/  ISETP.GE.AND P0, PT, R9, 0x1, PT ;  /* 0x000000010900780c */ /* 0x000fca0003f06270 */
[----:B------:R-:W3:Y:S02]  /*0ee0*/  F2I.U32.TRUNC.NTZ R94, R2 ;  /* 0x00000002005e7305 */ /* 0x000ee4000020f000 */
[----:B------:R-:W2:Y:S01]  /*0ef0*/  S2UR UR36, SR_CTAID.Z ;  /* 0x00000000002479c3 */ /* 0x000ea20000002700 */
[----:B----4-:R-:W-:-:S05]  /*0f00*/  IADD3 R96, PT, PT, -R96, RZ, RZ ;  /* 0x000000ff60607210 */ /* 0x010fca0007ffe1ff */
[----:B-1----:R-:W-:Y:S01]  /*0f10*/  IMAD R96, R5, R96, UR5 ;  /* 0x0000000505607e24 */ /* 0x002fe2000f8e0260 */
[----:B---3--:R-:W-:-:S05]  /*0f20*/  IADD3 R94, PT, PT, -R94, RZ, RZ ;  /* 0x000000ff5e5e7210 */ /* 0x008fca0007ffe1ff */
[----:B--2---:R-:W-:Y:S01]  /*0f30*/  IMAD R94, R3, R94, UR4 ;  /* 0x00000004035e7e24 */ /* 0x004fe2000f8e025e */
[----:B------:R-:W-:Y:S06]  /*0f40*/  @!P0 BRA `(.L_x_15) ;  /* 0x0000000000b88947 */ /* 0x000fec0003800000 */
[----:B------:R-:W1:Y:S01]  /*0f50*/  LDC.64 R4, c[0x0][0xb18] ;  /* 0x0002c600ff047b82 */ /* 0x000e620000000a00 */
[----:B------:R-:W-:-:S07]  /*0f60*/  ISETP.NE.AND P0, PT, R9, 0x1, PT ;  /* 0x000000010900780c */ /* 0x000fce0003f05270 */
[----:B------:R-:W2:Y:S08]  /*0f70*/  LDC R10, c[0x0][0xb0c] ;  /* 0x0002c300ff0a7b82 */ /* 0x000eb00000000800 */
[----:B------:R-:W3:Y:S08]  /*0f80*/  LDC R11, c[0x0][0x370] ;  /* 0x0000dc00ff0b7b82 */ /* 0x000ef00000000800 */
[----:B------:R-:W4:Y:S01]  /*0f90*/  LDC R12, c[0x0][0x374] ;  /* 0x0000dd00ff0c7b82 */ /* 0x000f220000000800 */
[----:B-1----:R-:W-:-:S07]  /*0fa0*/  ISETP.NE.AND P1, PT, R4, 0x1, PT ;  /* 0x000000010400780c */ /* 0x002fce0003f25270 */
[----:B------:R-:W3:Y:S01]  /*0fb0*/  LDC.64 R6, c[0x0][0xb10] ;  /* 0x0002c400ff067b82 */ /* 0x000ee20000000a00 */
[----:B--2---:R-:W-:-:S07]  /*0fc0*/  ISETP.NE.AND P2, PT, R10, 0x1, PT ;  /* 0x000000010a00780c */ /* 0x004fce0003f45270 */
[----:B------:R-:W1:Y:S08]  /*0fd0*/  LDC R8, c[0x0][0xb20] ;  /* 0x0002c800ff087b82 */ /* 0x000e700000000800 */
[----:B------:R-:W2:Y:S01]  /*0fe0*/  LDC.64 R2, c[0x0][0xb28] ;  /* 0x0002ca00ff027b82 */ /* 0x000ea20000000a00 */
[----:B----4-:R-:W-:-:S04]  /*0ff0*/  IMAD.HI.U32 R13, R12, R5, RZ ;  /* 0x000000050c0d7227 */ /* 0x010fc800078e00ff */
[----:B------:R-:W-:-:S04]  /*1000*/  IMAD.HI.U32 R5, R20, R5, RZ ;  /* 0x0000000514057227 */ /* 0x000fc800078e00ff */
[----:B---3--:R-:W-:-:S04]  /*1010*/  IMAD.HI.U32 R14, R11, R6, RZ ;  /* 0x000000060b0e7227 */ /* 0x008fc800078e00ff */
[C---:B------:R-:W-:Y:S01]  /*1020*/  IMAD.HI.U32 R16, R21.reuse, R6, RZ ;  /* 0x0000000615107227 */ /* 0x040fe200078e00ff */
[-C--:B------:R-:W-:Y:S02]  /*1030*/  @P2 SHF.R.U32.HI R11, RZ, R7.reuse, R14 ;  /* 0x00000007ff0b2219 */ /* 0x080fe4000001160e */
[-C--:B-1----:R-:W-:Y:S02]  /*1040*/  @P1 SHF.R.U32.HI R12, RZ, R8.reuse, R13 ;  /* 0x00000008ff0c1219 */ /* 0x082fe4000001160d */
[----:B------:R-:W-:Y:S02]  /*1050*/  SHF.R.U32.HI R5, RZ, R8, R5 ;  /* 0x00000008ff057219 */ /* 0x000fe40000011605 */
[----:B------:R-:W-:Y:S02]  /*1060*/  SHF.R.U32.HI R16, RZ, R7, R16 ;  /* 0x00000007ff107219 */ /* 0x000fe40000011610 */
[----:B------:R-:W-:Y:S01]  /*1070*/  SEL R5, R20, R5, !P1 ;  /* 0x0000000514057207 */ /* 0x000fe20004800000 */
[----:B--2---:R-:W-:Y:S01]  /*1080*/  IMAD.HI.U32 R14, R12, R2, RZ ;  /* 0x000000020c0e7227 */ /* 0x004fe200078e00ff */
[----:B------:R-:W-:-:S02]  /*1090*/  SEL R7, R21, R16, !P2 ;  /* 0x0000001015077207 */ /* 0x000fc40005000000 */
[----:B------:R-:W-:Y:S01]  /*10a0*/  IADD3 R13, PT, PT, -R5, RZ, RZ ;  /* 0x000000ff050d7210 */ /* 0x000fe20007ffe1ff */
[----:B------:R-:W-:Y:S01]  /*10b0*/  IMAD.HI.U32 R6, R11, R2, RZ ;  /* 0x000000020b067227 */ /* 0x000fe200078e00ff */
[----:B------:R-:W-:-:S03]  /*10c0*/  @P0 SHF.R.U32.HI R12, RZ, R3, R14 ;  /* 0x00000003ff0c0219 */ /* 0x000fc6000001160e */
[----:B------:R-:W-:Y:S01]  /*10d0*/  IMAD R13, R4, R13, R20 ;  /* 0x0000000d040d7224 */ /* 0x000fe200078e0214 */
[----:B------:R-:W-:Y:S01]  /*10e0*/  @P0 SHF.R.U32.HI R11, RZ, R3, R6 ;  /* 0x00000003ff0b0219 */ /* 0x000fe20000011606 */
[----:B------:R-:W-:-:S04]  /*10f0*/  IMAD R12, R12, R9, RZ ;  /* 0x000000090c0c7224 */ /* 0x000fc800078e02ff */
[----:B------:R-:W-:Y:S01]  /*1100*/  IMAD R6, R11, R9, RZ ;  /* 0x000000090b067224 */ /* 0x000fe200078e02ff */
[----:B------:R-:W-:-:S04]  /*1110*/  ISETP.GE.AND P1, PT, R5, R12, PT ;  /* 0x0000000c0500720c */ /* 0x000fc80003f26270 */
[----:B------:R-:W-:Y:S01]  /*1120*/  ISETP.GE.OR P1, PT, R7, R6, P1 ;  /* 0x000000060700720c */ /* 0x000fe20000f26670 */
[----:B------:R-:W-:-:S05]  /*1130*/  IMAD.HI.U32 R6, R5, R2, RZ ;  /* 0x0000000205067227 */ /* 0x000fca00078e00ff */
[----:B------:R-:W-:-:S04]  /*1140*/  SHF.R.U32.HI R6, RZ, R3, R6 ;  /* 0x00000003ff067219 */ /* 0x000fc80000011606 */
[----:B------:R-:W-:-:S03]  /*1150*/  SEL R6, R5, R6, !P0 ;  /* 0x0000000605067207 */ /* 0x000fc60004000000 */
[----:B------:R-:W-:Y:S01]  /*1160*/  @!P1 IMAD.HI.U32 R8, R7, R2, RZ ;  /* 0x0000000207089227 */ /* 0x000fe200078e00ff */
[----:B------:R-:W-:-:S04]  /*1170*/  IADD3 R2, PT, PT, -R6, RZ, RZ ;  /* 0x000000ff06027210 */ /* 0x000fc80007ffe1ff */
[----:B------:R-:W-:Y:S01]  /*1180*/  @!P1 SHF.R.U32.HI R8, RZ, R3, R8 ;  /* 0x00000003ff089219 */ /* 0x000fe20000011608 */
[----:B------:R-:W-:-:S03]  /*1190*/  IMAD R2, R9, R2, R5 ;  /* 0x0000000209027224 */ /* 0x000fc600078e0205 */
[----:B------:R-:W-:-:S05]  /*11a0*/  @!P1 SEL R3, R7, R8, !P0 ;  /* 0x0000000807039207 */ /* 0x000fca0004000000 */
[--C-:B------:R-:W-:Y:S02]  /*11b0*/  @!P1 IMAD.IADD R6, R6, 0x1, -R3.reuse ;  /* 0x0000000106069824 */ /* 0x100fe400078e0a03 */
[----:B------:R-:W-:Y:S01]  /*11c0*/  @!P1 IMAD R3, R2, R11, R3 ;  /* 0x0000000b02039224 */ /* 0x000fe200078e0203 */
[----:B------:R-:W-:Y:S01]  /*11d0*/  IADD3 R2, PT, PT, -R7, RZ, RZ ;  /* 0x000000ff07027210 */ /* 0x000fe20007ffe1ff */
[----:B------:R-:W-:Y:S02]  /*11e0*/  @!P1 IMAD R5, R6, R9, R7 ;  /* 0x0000000906059224 */ /* 0x000fe400078e0207 */
[----:B------:R-:W-:Y:S02]  /*11f0*/  @!P1 IMAD.MOV.U32 R7, RZ, RZ, R3 ;  /* 0x000000ffff079224 */ /* 0x000fe400078e0003 */
[----:B------:R-:W-:Y:S02]  /*1200*/  IMAD R2, R10, R2, R21 ;  /* 0x000000020a027224 */ /* 0x000fe400078e0215 */
[----:B------:R-:W-:-:S02]  /*1210*/  IMAD R20, R5, R4, R13 ;  /* 0x0000000405147224 */ /* 0x000fc400078e020d */
[----:B------:R-:W-:Y:S02]  /*1220*/  IMAD R21, R7, R10, R2 ;  /* 0x0000000a07157224 */ /* 0x000fe400078e0202 */
.L_x_15:
[----:B------:R-:W1:Y:S01]  /*1230*/  LDCU UR4, c[0x0][0xb30] ;  /* 0x00016600ff0477ac */ /* 0x000e620008000800 */
[----:B------:R-:W2:Y:S08]  /*1240*/  S2UR UR37, SR_CgaCtaId ;  /* 0x00000000002579c3 */ /* 0x000eb00000008800 */
[----:B------:R-:W3:Y:S01]  /*1250*/  LDC R40, c[0x0][0xb24] ;  /* 0x0002c900ff287b82 */ /* 0x000ee20000000800 */
[----:B-1----:R-:W-:-:S09]  /*1260*/  UISETP.NE.AND UP1, UPT, UR4, 0x1, UPT ;  /* 0x000000010400788c */ /* 0x002fd2000bf25270 */
[----:B--2---:R-:W-:Y:S05]  /*1270*/  BRA.U UP1, `(.L_x_16) ;  /* 0x0000000101407547 */ /* 0x004fea000b800000 */
[----:B------:R-:W1:Y:S08]  /*1280*/  LDC.64 R4, c[0x0][0xb10] ;  /* 0x0002c400ff047b82 */ /* 0x000e700000000a00 */
[----:B------:R-:W2:Y:S08]  /*1290*/  LDC.64 R2, c[0x0][0xb18] ;  /* 0x0002c600ff027b82 */ /* 0x000eb00000000a00 */
[----:B------:R-:W4:Y:S08]  /*12a0*/  LDC R6, c[0x0][0xb20] ;  /* 0x0002c800ff067b82 */ /* 0x000f300000000800 */
[----:B------:R-:W3:Y:S01]  /*12b0*/  LDC R8, c[0x0][0xb0c] ;  /* 0x0002c300ff087b82 */ /* 0x000ee20000000800 */
[----:B-1----:R-:W-:-:S05]  /*12c0*/  IMAD.HI.U32 R4, R21, R4, RZ ;  /* 0x0000000415047227 */ /* 0x002fca00078e00ff */
[----:B------:R-:W-:Y:S01]  /*12d0*/  SHF.R.U32.HI R4, RZ, R5, R4 ;  /* 0x00000005ff047219 */ /* 0x000fe20000011604 */
[----:B--2---:R-:W-:Y:S01]  /*12e0*/  IMAD.HI.U32 R3, R20, R3, RZ ;  /* 0x0000000314037227 */ /* 0x004fe200078e00ff */
[----:B------:R-:W-:-:S04]  /*12f0*/  ISETP.NE.AND P0, PT, R2, 0x1, PT ;  /* 0x000000010200780c */ /* 0x000fc80003f05270 */
[----:B----4-:R-:W-:-:S04]  /*1300*/  SHF.R.U32.HI R3, RZ, R6, R3 ;  /* 0x00000006ff037219 */ /* 0x010fc80000011603 */
[----:B------:R-:W-:Y:S02]  /*1310*/  SEL R3, R20, R3, !P0 ;  /* 0x0000000314037207 */ /* 0x000fe40004000000 */
[----:B---3--:R-:W-:-:S04]  /*1320*/  ISETP.NE.AND P1, PT, R8, 0x1, PT ;  /* 0x000000010800780c */ /* 0x008fc80003f25270 */
[----:B------:R-:W-:-:S05]  /*1330*/  SEL R4, R21, R4, !P1 ;  /* 0x0000000415047207 */ /* 0x000fca0004800000 */
[----:B------:R-:W-:Y:S02]  /*1340*/  IMAD.IADD R5, R3, 0x1, -R4 ;  /* 0x0000000103057824 */ /* 0x000fe400078e0a04 */
[----:B------:R-:W-:Y:S02]  /*1350*/  IMAD.IADD R3, R4, 0x1, -R3 ;  /* 0x0000000104037824 */ /* 0x000fe400078e0a03 */
[----:B------:R-:W-:Y:S02]  /*1360*/  IMAD R21, R5, R8, R21 ;  /* 0x0000000805157224 */ /* 0x000fe400078e0215 */
[----:B------:R-:W-:-:S07]  /*1370*/  IMAD R20, R3, R2, R20 ;  /* 0x0000000203147224 */ /* 0x000fce00078e0214 */
.L_x_16:
[----:B------:R-:W-:Y:S01]  /*1380*/  BAR.SYNC.DEFER_BLOCKING 0x0 ;  /* 0x0000000000007b1d */ /* 0x000fe20000010000 */
[----:B------:R-:W-:Y:S01]  /*1390*/  UISETP.NE.AND UP1, UPT, UR8, 0x2, UPT ;  /* 0x000000020800788c */ /* 0x000fe2000bf25270 */
[----:B------:R-:W-:Y:S02]  /*13a0*/  ISETP.NE.OR P5, PT, R0, 0x2, !P5 ;  /* 0x000000020000780c */ /* 0x000fe40006fa5670 */
[----:B------:R-:W-:-:S06]  /*13b0*/  LOP3.LUT R2, R108, 0x1f, RZ, 0xc0, !PT ;  /* 0x0000001f6c027812 */ /* 0x000fcc00078ec0ff */
[----:B------:R-:W-:Y:S05]  /*13c0*/  BRA.U UP1, `(.L_x_17) ;  /* 0x0000001101cc7547 */ /* 0x000fea000b800000 */
[----:B------:R-:W1:Y:S01]  /*13d0*/  LDCU UR13, c[0x0][0x38c] ;  /* 0x00007180ff0d77ac */ /* 0x000e620008000800 */
[----:B------:R-:W2:Y:S01]  /*13e0*/  LDC R9, c[0x0][0x370] ;  /* 0x0000dc00ff097b82 */ /* 0x000ea20000000800 */
[----:B------:R-:W-:Y:S01]  /*13f0*/  PLOP3.LUT P1, PT, PT, PT, UP2, 0x80, 0x8 ;  /* 0x000000000008781c */ /* 0x000fe20003f2f028 */
[----:B------:R-:W-:Y:S01]  /*1400*/  HFMA2 R12, -RZ, RZ, 0, 0 ;  /* 0x00000000ff0c7431 */ /* 0x000fe200000001ff */
[----:B------:R-:W-:Y:S01]  /*1410*/  ISETP.EQ.OR P4, PT, R2, RZ, P5 ;  /* 0x000000ff0200720c */ /* 0x000fe20002f82670 */
[----:B------:R-:W-:Y:S01]  /*1420*/  IMAD.MOV.U32 R15, RZ, RZ, 0x1 ;  /* 0x00000001ff0f7424 */ /* 0x000fe200078e00ff */
[----:B------:R-:W-:Y:S01]  /*1430*/  PLOP3.LUT P1, PT, P1, PT, PT, 0x8, 0x80 ;  /* 0x000000000080781c */ /* 0x000fe20000f2e170 */
[----:B------:R-:W-:Y:S01]  /*1440*/  IMAD.MOV.U32 R14, RZ, RZ, RZ ;  /* 0x000000ffff0e7224 */ /* 0x000fe200078e00ff */
[----:B------:R-:W-:Y:S01]  /*1450*/  MOV R8, 0x1 ;  /* 0x0000000100087802 */ /* 0x000fe20000000f00 */
[----:B------:R-:W4:Y:S01]  /*1460*/  LDC R0, c[0x0][0x374] ;  /* 0x0000dd00ff007b82 */ /* 0x000f220000000800 */
[----:B------:R-:W-:Y:S01]  /*1470*/  IMAD.MOV.U32 R10, RZ, RZ, RZ ;  /* 0x000000ffff0a7224 */ /* 0x000fe200078e00ff */
[----:B------:R-:W2:Y:S01]  /*1480*/  LDCU.64 UR22, c[0x0][0x348] ;  /* 0x00006900ff1677ac */ /* 0x000ea20008000a00 */
[----:B------:R-:W-:Y:S01]  /*1490*/  UMOV UR6, URZ ;  /* 0x000000ff00067c82 */ /* 0x000fe20008000000 */
[----:B-1----:R-:W-:-:S04]  /*14a0*/  UIADD3 UR5, UPT, UPT, UR13, 0x3f, URZ ;  /* 0x0000003f0d057890 */ /* 0x002fc8000fffe0ff */
[----:B------:R-:W-:-:S04]  /*14b0*/  USHF.R.S32.HI UR4, URZ, 0x1f, UR5 ;  /* 0x0000001fff047899 */ /* 0x000fc80008011405 */
[----:B------:R-:W-:-:S04]  /*14c0*/  ULEA.HI UR4, UR4, UR5, URZ, 0x6 ;  /* 0x0000000504047291 */ /* 0x000fc8000f8f30ff */
[----:B------:R-:W-:Y:S02]  /*14d0*/  USHF.R.S32.HI UR15, URZ, 0x6, UR4 ;  /* 0x00000006ff0f7899 */ /* 0x000fe40008011404 */
[----:B------:R-:W-:Y:S02]  /*14e0*/  UIADD3 UR4, UPT, UPT, UR13, -0x1, URZ ;  /* 0xffffffff0d047890 */ /* 0x000fe4000fffe0ff */
[----:B------:R-:W-:Y:S02]  /*14f0*/  UISETP.LT.U32.AND UP0, UPT, UR15, 0x7, UPT ;  /* 0x000000070f00788c */ /* 0x000fe4000bf01070 */
[----:B------:R-:W-:Y:S02]  /*1500*/  UISETP.GE.U32.AND UP1, UPT, UR4, -0x7f, UPT ;  /* 0xffffff810400788c */ /* 0x000fe4000bf26070 */
[----:B------:R-:W-:Y:S02]  /*1510*/  USEL UR14, UR15, 0x7, UP0 ;  /* 0x000000070f0e7887 */ /* 0x000fe40008000000 */
[----:B------:R-:W-:-:S02]  /*1520*/  UIADD3 UR13, UPT, UPT, UR13, 0x7e, URZ ;  /* 0x0000007e0d0d7890 */ /* 0x000fc4000fffe0ff */
[----:B------:R-:W-:Y:S02]  /*1530*/  UIADD3 UR5, UPT, UPT, UR14, -0x1, URZ ;  /* 0xffffffff0e057890 */ /* 0x000fe4000fffe0ff */
[----:B------:R-:W-:-:S03]  /*1540*/  UIADD3 UR7, UPT, UPT, UR15, -UR14, URZ ;  /* 0x8000000e0f077290 */ /* 0x000fc6000fffe0ff */
[----:B------:R-:W-:-:S04]  /*1550*/  @UP1 UIADD3 UR5, UPT, UPT, UR14, URZ, URZ ;  /* 0x000000ff0e051290 */ /* 0x000fc8000fffe0ff */
[----:B--2---:R-:W-:-:S12]  /*1560*/  UIADD3 UR5, UPT, UPT, UR5, 0x1, URZ ;  /* 0x0000000105057890 */ /* 0x004fd8000fffe0ff */
.L_x_35:
[----:B------:R-:W-:Y:S01]  /*1570*/  UISETP.NE.AND UP0, UPT, UR37, URZ, UPT ;  /* 0x000000ff2500728c */ /* 0x000fe2000bf05270 */
[----:B------:R-:W1:Y:S08]  /*1580*/  S2UR UR37, SR_CgaCtaId ;  /* 0x00000000002579c3 */ /* 0x000e700000008800 */
[----:B------:R-:W-:Y:S05]  /*1590*/  BRA.U UP0, `(.L_x_18) ;  /* 0x0000000100347547 */ /* 0x000fea000b800000 */
[----:B------:R-:W2:Y:S01]  /*15a0*/  S2R R2, SR_CgaCtaId ;  /* 0x0000000000027919 */ /* 0x000ea20000008800 */
[----:B------:R-:W-:-:S04]  /*15b0*/  MOV R3, 0x400 ;  /* 0x0000040000037802 */ /* 0x000fc80000000f00 */
[----:B--2---:R-:W-:Y:S02]  /*15c0*/  LEA R3, R2, R3, 0x18 ;  /* 0x0000000302037211 */ /* 0x004fe400078ec0ff */
[----:B------:R-:W-:-:S03]  /*15d0*/  SHF.L.U32 R2, R8, 0x1f, RZ ;  /* 0x0000001f08027819 */ /* 0x000fc600000006ff */
[----:B------:R-:W-:-:S04]  /*15e0*/  IMAD R3, R10, 0x8, R3 ;  /* 0x000000080a037824 */ /* 0x000fc800078e0203 */
[----:B------:R-:W2:Y:S02]  /*15f0*/  SYNCS.PHASECHK.TRANS64.TRYWAIT P0, [R3+URZ+0x110], R2 ;  /* 0x00011002030075a7 */ /* 0x000ea400080011ff */
[----:B--2---:R-:W-:Y:S05]  /*1600*/  @!P0 BRA `(.L_x_19) ;  /* 0x0000005c00308947 */ /* 0x004fea0003800000 */
.L_x_108:
[----:B------:R-:W-:Y:S01]  /*1610*/  VIADD R10, R10, 0x1 ;  /* 0x000000010a0a7836 */ /* 0x000fe20000000000 */
[----:B------:R2:W-:Y:S04]  /*1620*/  SYNCS.ARRIVE.TRANS64.A1T0 RZ, [R3+URZ+0x100], RZ ;  /* 0x000100ff03ff79a7 */ /* 0x0005e800081000ff */
[----:B------:R-:W-:-:S04]  /*1630*/  ISETP.NE.AND P0, PT, R10, 0x2, PT ;  /* 0x000000020a00780c */ /* 0x000fc80003f05270 */
[----:B------:R-:W-:Y:S02]  /*1640*/  SEL R10, R10, RZ, P0 ;  /* 0x000000ff0a0a7207 */ /* 0x000fe40000000000 */
[----:B--2---:R-:W-:-:S04]  /*1650*/  SEL R3, RZ, 0x1, P0 ;  /* 0x00000001ff037807 */ /* 0x004fc80000000000 */
[----:B------:R-:W-:-:S07]  /*1660*/  LOP3.LUT R8, R8, R3, RZ, 0x3c, !PT ;  /* 0x0000000308087212 */ /* 0x000fce00078e3cff */
.L_x_18:
[----:B------:R-:W-:Y:S01]  /*1670*/  UMOV UR4, 0x400 ;  /* 0x0000040000047882 */ /* 0x000fe20000000000 */
[----:B------:R-:W-:Y:S01]  /*1680*/  SHF.L.U32 R2, R15, 0x1f, RZ ;  /* 0x0000001f0f027819 */ /* 0x000fe200000006ff */
[----:B-1----:R-:W-:Y:S01]  /*1690*/  ULEA UR4, UR37, UR4, 0x18 ;  /* 0x0000000425047291 */ /* 0x002fe2000f8ec0ff */
[----:B------:R-:W-:Y:S01]  /*16a0*/  R2UR UR35, R21 ;  /* 0x00000000152372ca */ /* 0x000fe200000e0000 */
[----:B------:R-:W-:Y:S01]  /*16b0*/  UISETP.GE.U32.AND UP0, UPT, UR13, 0x7f, UPT ;  /* 0x0000007f0d00788c */ /* 0x000fe2000bf06070 */
[----:B------:R-:W-:Y:S01]  /*16c0*/  R2UR UR11, R20 ;  /* 0x00000000140b72ca */ /* 0x000fe200000e0000 */
[----:B------:R-:W-:Y:S01]  /*16d0*/  ULEA UR8, UR6, UR4, 0x3 ;  /* 0x0000000406087291 */ /* 0x000fe2000f8e18ff */
[----:B------:R-:W-:-:S08]  /*16e0*/  UMOV UR24, URZ ;  /* 0x000000ff00187c82 */ /* 0x000fd00008000000 */
[----:B------:R1:W2:Y:S01]  /*16f0*/  SYNCS.PHASECHK.TRANS64.TRYWAIT P0, [UR8+0x38], R2 ;  /* 0x00003802ff0075a7 */ /* 0x0002a20008001108 */
[----:B------:R-:W-:Y:S02]  /*1700*/  USHF.L.U32 UR35, UR35, 0x6, URZ ;  /* 0x0000000623237899 */ /* 0x000fe400080006ff */
[----:B------:R-:W-:Y:S01]  /*1710*/  USHF.L.U32 UR11, UR11, 0x7, URZ ;  /* 0x000000070b0b7899 */ /* 0x000fe200080006ff */
[----:B------:R-:W-:Y:S11]  /*1720*/  BRA.U !UP0, `(.L_x_20) ;  /* 0x0000000108a87547 */ /* 0x000ff6000b800000 */
[----:B------:R-:W-:Y:S01]  /*1730*/  UMOV UR16, URZ ;  /* 0x000000ff00107c82 */ /* 0x000fe20008000000 */
[----:B------:R-:W-:-:S05]  /*1740*/  UMOV UR17, UR6 ;  /* 0x0000000600117c82 */ /* 0x000fca0008000000 */
.L_x_25:
[----:B-1----:R-:W-:Y:S01]  /*1750*/  ULEA UR33, UR17, UR4, 0x3 ;  /* 0x0000000411217291 */ /* 0x002fe2000f8e18ff */
[----:B--2---:R-:W-:Y:S01]  /*1760*/  @!P5 MOV R3, 0x3000 ;  /* 0x000030000003d802 */ /* 0x004fe20000000f00 */
[----:B--2---:R-:W-:Y:S10]  /*1770*/  @P0 BRA `(.L_x_21) ;  /* 0x00000000000c0947 */ /* 0x004ff40003800000 */
[----:B------:R-:W-:-:S04]  /*1780*/  SHF.L.U32 R5, R15, 0x1f, RZ ;  /* 0x0000001f0f057819 */ /* 0x000fc800000006ff */
[----:B------:R-:W2:Y:S02]  /*1790*/  SYNCS.PHASECHK.TRANS64.TRYWAIT P0, [UR33+0x38], R5 ;  /* 0x00003805ff0075a7 */ /* 0x000ea40008001121 */
[----:B--2---:R-:W-:Y:S05]  /*17a0*/  @!P0 BRA `(.L_x_22) ;  /* 0x0000005800dc8947 */ /* 0x004fea0003800000 */
.L_x_21:
[----:B------:R2:W-:Y:S01]  /*17b0*/  @!P5 SYNCS.ARRIVE.TRANS64 RZ, [UR33], R3 ;  /* 0x00000003ffffd9a7 */ /* 0x0005e20008000021 */
[----:B------:R-:W-:Y:S04]  /*17c0*/  BSSY.RECONVERGENT B0, `(.L_x_23) ;  /* 0x0000003000007945 */ /* 0x000fe80003800200 */
[----:B------:R-:W-:Y:S05]  /*17d0*/  @P4 BRA `(.L_x_24) ;  /* 0x0000000000044947 */ /* 0x000fea0003800000 */
[----:B------:R-:W-:Y:S05]  /*17e0*/  BPT.TRAP 0x1 ;  /* 0x000000040000795c */ /* 0x000fea0000300000 */
.L_x_24:
[----:B------:R-:W-:Y:S05]  /*17f0*/  BSYNC.RECONVERGENT B0 ;  /* 0x0000000000007941 */ /* 0x000fea0003800200 */
.L_x_23:
[----:B------:R-:W-:Y:S02]  /*1800*/  UIADD3 UR6, UPT, UPT, UR17, 0x1, URZ ;  /* 0x0000000111067890 */ /* 0x000fe4000fffe0ff */
[----:B------:R-:W-:Y:S02]  /*1810*/  ULEA UR32, UR17, UR4, 0xc ;  /* 0x0000000411207291 */ /* 0x000fe4000f8e60ff */
[----:B------:R-:W-:Y:S02]  /*1820*/  UISETP.NE.AND UP0, UPT, UR6, 0x7, UPT ;  /* 0x000000070600788c */ /* 0x000fe4000bf05270 */
[----:B------:R-:W-:Y:S02]  /*1830*/  UIADD3 UR26, UP1, UPT, UR22, 0x80, URZ ;  /* 0x00000080161a7890 */ /* 0x000fe4000ff3e0ff */
[----:B------:R-:W-:Y:S02]  /*1840*/  USEL UR9, URZ, 0x1, UP0 ;  /* 0x00000001ff097887 */ /* 0x000fe40008000000 */
[----:B------:R-:W-:-:S02]  /*1850*/  USEL UR6, UR6, URZ, UP0 ;  /* 0x000000ff06067287 */ /* 0x000fc40008000000 */
[----:B------:R-:W-:Y:S02]  /*1860*/  UIADD3 UR20, UP0, UPT, UR22, 0x180, URZ ;  /* 0x0000018016147890 */ /* 0x000fe4000ff1e0ff */
[----:B------:R-:W-:Y:S01]  /*1870*/  ULEA UR8, UR6, UR4, 0x3 ;  /* 0x0000000406087291 */ /* 0x000fe2000f8e18ff */
[----:B------:R-:W-:Y:S01]  /*1880*/  LOP3.LUT R15, R15, UR9, RZ, 0x3c, !PT ;  /* 0x000000090f0f7c12 */ /* 0x000fe2000f8e3cff */
[----:B------:R-:W-:Y:S02]  /*1890*/  USHF.L.U32 UR34, UR16, 0x6, URZ ;  /* 0x0000000610227899 */ /* 0x000fe400080006ff */
[----:B------:R-:W-:Y:S01]  /*18a0*/  UIADD3.X UR27, UPT, UPT, URZ, UR23, URZ, UP1, !UPT ;  /* 0x00000017ff1b7290 */ /* 0x000fe20008ffe4ff */
[----:B-1----:R-:W-:Y:S01]  /*18b0*/  SHF.L.U32 R2, R15, 0x1f, RZ ;  /* 0x0000001f0f027819 */ /* 0x002fe200000006ff */
[----:B------:R-:W-:Y:S02]  /*18c0*/  UIADD3 UR32, UPT, UPT, UR32, 0x4400, URZ ;  /* 0x0000440020207890 */ /* 0x000fe4000fffe0ff */
[----:B------:R-:W-:Y:S01]  /*18d0*/  UIADD3.X UR21, UPT, UPT, URZ, UR23, URZ, UP0, !UPT ;  /* 0x00000017ff157290 */ /* 0x000fe200087fe4ff */
[----:B------:R1:W1:Y:S01]  /*18e0*/  SYNCS.PHASECHK.TRANS64.TRYWAIT P0, [UR8+0x38], R2 ;  /* 0x00003802ff0075a7 */ /* 0x0002620008001108 */
[----:B------:R-:W-:Y:S01]  /*18f0*/  ULEA UR8, UR17, UR4, 0xd ;  /* 0x0000000411087291 */ /* 0x000fe2000f8e68ff */
[----:B------:R-:W-:Y:S01]  /*1900*/  UMOV UR18, 0x0 ;  /* 0x0000000000127882 */ /* 0x000fe20000000000 */
[----:B------:R-:W-:-:S02]  /*1910*/  UMOV UR19, 0x10000000 ;  /* 0x1000000000137882 */ /* 0x000fc40000000000 */
[----:B------:R-:W-:Y:S01]  /*1920*/  UIADD3 UR8, UPT, UPT, UR8, 0xb400, URZ ;  /* 0x0000b40008087890 */ /* 0x000fe2000fffe0ff */
[----:B------:R1:W-:Y:S01]  /*1930*/  UTMALDG.3D [UR32], [UR26], desc[UR18] ;  /* 0x000012201a0075b4 */ /* 0x0003e20008011000 */
[----:B------:R-:W-:Y:S01]  /*1940*/  UMOV UR12, UR36 ;  /* 0x00000024000c7c82 */ /* 0x000fe20008000000 */
[----:B------:R-:W-:Y:S01]  /*1950*/  UMOV UR9, UR33 ;  /* 0x0000002100097c82 */ /* 0x000fe20008000000 */
[----:B------:R-:W-:Y:S01]  /*1960*/  UMOV UR10, UR34 ;  /* 0x00000022000a7c82 */ /* 0x000fe20008000000 */
[----:B------:R-:W-:Y:S01]  /*1970*/  UIADD3 UR16, UPT, UPT, UR16, 0x1, URZ ;  /* 0x0000000110107890 */ /* 0x000fe2000fffe0ff */
[----:B------:R-:W-:Y:S01]  /*1980*/  UMOV UR24, UR5 ;  /* 0x0000000500187c82 */ /* 0x000fe20008000000 */
[----:B------:R-:W-:Y:S02]  /*1990*/  UMOV UR17, UR6 ;  /* 0x0000000600117c82 */ /* 0x000fe40008000000 */
[----:B------:R1:W-:Y:S01]  /*19a0*/  UTMALDG.3D [UR8], [UR20], desc[UR18] ;  /* 0x00001208140075b4 */ /* 0x0003e20008011000 */
[----:B------:R-:W-:-:S09]  /*19b0*/  UISETP.NE.AND UP0, UPT, UR16, UR5, UPT ;  /* 0x000000051000728c */ /* 0x000fd2000bf05270 */
[----:B------:R-:W-:Y:S05]  /*19c0*/  BRA.U UP0, `(.L_x_25) ;  /* 0xfffffffd00607547 */ /* 0x000fea000b83ffff */
.L_x_20:
[----:B-1----:R-:W-:Y:S01]  /*19d0*/  ULEA UR8, UR6, UR4, 0x3 ;  /* 0x0000000406087291 */ /* 0x002fe2000f8e18ff */
[----:B------:R-:W-:Y:S01]  /*19e0*/  SHF.L.U32 R2, R15, 0x1f, RZ ;  /* 0x0000001f0f027819 */ /* 0x000fe200000006ff */
[----:B------:R-:W-:Y:S01]  /*19f0*/  @!P1 SYNCS.ARRIVE.TRANS64.A1T0 RZ, [UR4+0x98], RZ ;  /* 0x000098ffffff99a7 */ /* 0x000fe20008100004 */
[----:B------:R-:W-:-:S06]  /*1a00*/  UISETP.GT.AND UP0, UPT, UR15, UR14, UPT ;  /* 0x0000000e0f00728c */ /* 0x000fcc000bf04270 */
[----:B--2---:R1:W2:Y:S03]  /*1a10*/  SYNCS.PHASECHK.TRANS64.TRYWAIT P0, [UR8+0x38], R2 ;  /* 0x00003802ff0075a7 */ /* 0x0042a60008001108 */
[----:B------:R-:W-:Y:S05]  /*1a20*/  BRA.U !UP0, `(.L_x_26) ;  /* 0x0000000108ac7547 */ /* 0x000fea000b800000 */
[----:B------:R-:W-:Y:S01]  /*1a30*/  UIADD3 UR21, UPT, UPT, UR7, UR24, URZ ;  /* 0x0000001807157290 */ /* 0x000fe2000fffe0ff */
[----:B------:R-:W-:-:S11]  /*1a40*/  UMOV UR25, UR6 ;  /* 0x0000000600197c82 */ /* 0x000fd60008000000 */
.L_x_31:
[----:B-1----:R-:W-:Y:S01]  /*1a50*/  ULEA UR17, UR25, UR4, 0x3 ;  /* 0x0000000419117291 */ /* 0x002fe2000f8e18ff */
[----:B--2---:R-:W-:Y:S01]  /*1a60*/  @!P5 MOV R3, 0x3000 ;  /* 0x000030000003d802 */ /* 0x004fe20000000f00 */
[----:B--2---:R-:W-:Y:S10]  /*1a70*/  @P0 BRA `(.L_x_27) ;  /* 0x00000000000c0947 */ /* 0x004ff40003800000 */
[----:B------:R-:W-:-:S04]  /*1a80*/  SHF.L.U32 R5, R15, 0x1f, RZ ;  /* 0x0000001f0f057819 */ /* 0x000fc800000006ff */
[----:B------:R-:W2:Y:S02]  /*1a90*/  SYNCS.PHASECHK.TRANS64.TRYWAIT P0, [UR17+0x38], R5 ;  /* 0x00003805ff0075a7 */ /* 0x000ea40008001111 */
[----:B--2---:R-:W-:Y:S05]  /*1aa0*/  @!P0 BRA `(.L_x_28) ;  /* 0x0000005800348947 */ /* 0x004fea0003800000 */
.L_x_27:
[----:B------:R2:W-:Y:S01]  /*1ab0*/  @!P5 SYNCS.ARRIVE.TRANS64 RZ, [UR17], R3 ;  /* 0x00000003ffffd9a7 */ /* 0x0005e20008000011 */
[----:B------:R-:W-:Y:S04]  /*1ac0*/  BSSY.RECONVERGENT B0, `(.L_x_29) ;  /* 0x0000003000007945 */ /* 0x000fe80003800200 */
[----:B------:R-:W-:Y:S05]  /*1ad0*/  @P4 BRA `(.L_x_30) ;  /* 0x0000000000044947 */ /* 0x000fea0003800000 */
[----:B------:R-:W-:Y:S05]  /*1ae0*/  BPT.TRAP 0x1 ;  /* 0x000000040000795c */ /* 0x000fea0000300000 */
.L_x_30:
[----:B------:R-:W-:Y:S05]  /*1af0*/  BSYNC.RECONVERGENT B0 ;  /* 0x0000000000007941 */ /* 0x000fea0003800200 */
.L_x_29:
        /* <DEDUP_REMOVED lines=10> */
[----:B------:R-:W-:Y:S01]  /*1ba0*/  UIADD3 UR16, UPT, UPT, UR16, 0x4400, URZ ;  /* 0x0000440010107890 */ /* 0x000fe2000fffe0ff */
[----:B-1----:R-:W-:Y:S01]  /*1bb0*/  SHF.L.U32 R2, R15, 0x1f, RZ ;  /* 0x0000001f0f027819 */ /* 0x002fe200000006ff */
[----:B------:R-:W-:Y:S02]  /*1bc0*/  UIADD3.X UR31, UPT, UPT, URZ, UR23, URZ, UP1, !UPT ;  /* 0x00000017ff1f7290 */ /* 0x000fe40008ffe4ff */
[----:B------:R-:W-:Y:S01]  /*1bd0*/  UIADD3.X UR29, UPT, UPT, URZ, UR23, URZ, UP0, !UPT ;  /* 0x00000017ff1d7290 */ /* 0x000fe200087fe4ff */
[----:B------:R1:W1:Y:S01]  /*1be0*/  SYNCS.PHASECHK.TRANS64.TRYWAIT P0, [UR8+0x38], R2 ;  /* 0x00003802ff0075a7 */ /* 0x0002620008001108 */
[----:B------:R-:W-:Y:S01]  /*1bf0*/  ULEA UR8, UR25, UR4, 0xd ;  /* 0x0000000419087291 */ /* 0x000fe2000f8e68ff */
[----:B------:R-:W-:Y:S01]  /*1c00*/  UMOV UR26, 0x0 ;  /* 0x00000000001a7882 */ /* 0x000fe20000000000 */
[----:B------:R-:W-:-:S02]  /*1c10*/  UMOV UR27, 0x10000000 ;  /* 0x10000000001b7882 */ /* 0x000fc40000000000 */
[----:B------:R-:W-:Y:S01]  /*1c20*/  UIADD3 UR8, UPT, UPT, UR8, 0xb400, URZ ;  /* 0x0000b40008087890 */ /* 0x000fe2000fffe0ff */
[----:B------:R-:W-:Y:S01]  /*1c30*/  UMOV UR19, UR35 ;  /* 0x0000002300137c82 */ /* 0x000fe20008000000 */
[----:B------:R-:W-:Y:S01]  /*1c40*/  UMOV UR20, UR36 ;  /* 0x0000002400147c82 */ /* 0x000fe20008000000 */
[----:B------:R-:W-:Y:S01]  /*1c50*/  UMOV UR12, UR36 ;  /* 0x00000024000c7c82 */ /* 0x000fe20008000000 */
[----:B------:R-:W-:Y:S01]  /*1c60*/  UMOV UR9, UR17 ;  /* 0x0000001100097c82 */ /* 0x000fe20008000000 */
[----:B------:R-:W-:Y:S01]  /*1c70*/  UMOV UR10, UR18 ;  /* 0x00000012000a7c82 */ /* 0x000fe20008000000 */
[----:B------:R1:W-:Y:S01]  /*1c80*/  UTMALDG.3D [UR16], [UR30], desc[UR26] ;  /* 0x00001a101e0075b4 */ /* 0x0003e20008011000 */
[----:B------:R-:W-:Y:S01]  /*1c90*/  UIADD3 UR24, UPT, UPT, UR24, 0x1, URZ ;  /* 0x0000000118187890 */ /* 0x000fe2000fffe0ff */
[----:B------:R-:W-:-:S03]  /*1ca0*/  UMOV UR25, UR6 ;  /* 0x0000000600197c82 */ /* 0x000fc60008000000 */
[----:B------:R-:W-:Y:S01]  /*1cb0*/  UISETP.NE.AND UP0, UPT, UR24, UR21, UPT ;  /* 0x000000151800728c */ /* 0x000fe2000bf05270 */
[----:B------:R1:W-:Y:S08]  /*1cc0*/  UTMALDG.3D [UR8], [UR28], desc[UR26] ;  /* 0x00001a081c0075b4 */ /* 0x0003f00008011000 */
[----:B------:R-:W-:Y:S05]  /*1cd0*/  BRA.U UP0, `(.L_x_31) ;  /* 0xfffffffd005c7547 */ /* 0x000fea000b83ffff */
.L_x_26:
[----:B-1----:R-:W-:Y:S01]  /*1ce0*/  LEA R2, R14, UR4, 0x3 ;  /* 0x000000040e027c11 */ /* 0x002fe2000f8e18ff */
[----:B------:R-:W-:Y:S01]  /*1cf0*/  NOP ;  /* 0x0000000000007918 */ /* 0x000fe20000000000 */
[----:B--2---:R-:W-:Y:S02]  /*1d00*/  SHF.L.U32 R3, R12, 0x1f, RZ ;  /* 0x0000001f0c037819 */ /* 0x004fe400000006ff */
[----:B------:R-:W-:Y:S02]  /*1d10*/  LEA R4, R14, UR4, 0x4 ;  /* 0x000000040e047c11 */ /* 0x000fe4000f8e20ff */
[----:B------:R-:W1:Y:S02]  /*1d20*/  SYNCS.PHASECHK.TRANS64.TRYWAIT P0, [R2+URZ+0xa0], R3 ;  /* 0x0000a003020075a7 */ /* 0x000e6400080011ff */
[----:B-1----:R-:W-:Y:S05]  /*1d30*/  @!P0 BRA `(.L_x_32) ;  /* 0x0000005400a88947 */ /* 0x002fea0003800000 */
.L_x_111:
[----:B------:R-:W2:Y:S01]  /*1d40*/  LDS.128 R4, [R4+0x130] ;  /* 0x0001300004047984 */ /* 0x000ea20000000c00 */
[----:B---3--:R-:W-:Y:S01]  /*1d50*/  ISETP.GE.AND P0, PT, R40, 0x1, PT ;  /* 0x000000012800780c */ /* 0x008fe20003f06270 */
[----:B-1----:R-:W-:Y:S01]  /*1d60*/  VIADD R2, R2, 0xb0 ;  /* 0x000000b002027836 */ /* 0x002fe20000000000 */
[----:B------:R-:W-:Y:S01]  /*1d70*/  @!PT LDS RZ, [RZ] ;  /* 0x00000000fffff984 */ /* 0x000fe20000000800 */
[----:B------:R-:W-:Y:S01]  /*1d80*/  @!PT LDS RZ, [RZ] ;  /* 0x00000000fffff984 */ /* 0x000fe20000000800 */
[----:B------:R-:W-:Y:S01]  /*1d90*/  @!PT LDS RZ, [RZ] ;  /* 0x00000000fffff984 */ /* 0x000fe20000000800 */
[----:B------:R-:W-:Y:S01]  /*1da0*/  @!PT LDS RZ, [RZ] ;  /* 0x00000000fffff984 */ /* 0x000fe20000000800 */
[----:B------:R1:W-:Y:S06]  /*1db0*/  MEMBAR.ALL.CTA ;  /* 0x0000000000007992 */ /* 0x0003ec0000008000 */
[----:B-1----:R-:W1:Y:S01]  /*1dc0*/  FENCE.VIEW.ASYNC.S ;  /* 0x00000000000073c6 */ /* 0x002e620000000000 */
[----:B------:R-:W-:-:S04]  /*1dd0*/  PRMT R2, RZ, 0x654, R2 ;  /* 0x00000654ff027816 */ /* 0x000fc80000000002 */
[----:B-1----:R1:W-:Y:S01]  /*1de0*/  SYNCS.ARRIVE.TRANS64.RED.A1T0 RZ, [R2+URZ], RZ ;  /* 0x000000ff02ff79a7 */ /* 0x0023e200081004ff */
[----:B--2---:R-:W-:-:S13]  /*1df0*/  LOP3.LUT P2, RZ, R6, 0x1, RZ, 0xc0, !PT ;  /* 0x0000000106ff7812 */ /* 0x004fda000784c0ff */
[----:B------:R-:W-:Y:S01]  /*1e00*/  @P2 SHF.R.U32.HI R3, RZ, 0x10, R5 ;  /* 0x00000010ff032819 */ /* 0x000fe20000011605 */
[----:B------:R-:W-:Y:S01]  /*1e10*/  VOTEU.ANY UP0, P2 ;  /* 0x0000000000ff7886 */ /* 0x000fe20001000100 */
[----:B------:R-:W-:Y:S02]  /*1e20*/  @P2 MOV R13, R4 ;  /* 0x00000004000d2202 */ /* 0x000fe40000000f00 */
[----:B------:R-:W-:Y:S02]  /*1e30*/  @P2 R2UR.BROADCAST UR8, R3 ;  /* 0x00000000030822ca */ /* 0x000fe400008e0000 */
[----:B------:R-:W-:-:S11]  /*1e40*/  @P2 LOP3.LUT R11, R5, 0xffff, RZ, 0xc0, !PT ;  /* 0x0000ffff050b2812 */ /* 0x000fd600078ec0ff */
[----:B------:R-:W-:Y:S01]  /*1e50*/  @UP0 UMOV UR36, UR8 ;  /* 0x0000000800240c82 */ /* 0x000fe20008000000 */
[----:B-1----:R-:W-:Y:S05]  /*1e60*/  @!P0 BRA `(.L_x_33) ;  /* 0x0000000000b88947 */ /* 0x002fea0003800000 */
[----:B------:R-:W4:Y:S01]  /*1e70*/  LDC.64 R4, c[0x0][0xb18] ;  /* 0x0002c600ff047b82 */ /* 0x000f220000000a00 */
[----:B------:R-:W-:-:S07]  /*1e80*/  ISETP.NE.AND P3, PT, R40, 0x1, PT ;  /* 0x000000012800780c */ /* 0x000fce0003f65270 */
[----:B------:R-:W1:Y:S08]  /*1e90*/  LDC.64 R6, c[0x0][0xb10] ;  /* 0x0002c400ff067b82 */ /* 0x000e700000000a00 */
[----:B------:R-:W2:Y:S08]  /*1ea0*/  LDC R16, c[0x0][0xb20] ;  /* 0x0002c800ff107b82 */ /* 0x000eb00000000800 */
[----:B------:R-:W3:Y:S01]  /*1eb0*/  LDC R18, c[0x0][0xb0c] ;  /* 0x0002c300ff127b82 */ /* 0x000ee20000000800 */
[----:B----4-:R-:W-:Y:S01]  /*1ec0*/  IMAD.HI.U32 R17, R0, R5, RZ ;  /* 0x0000000500117227 */ /* 0x010fe200078e00ff */
[----:B------:R-:W-:-:S03]  /*1ed0*/  ISETP.NE.AND P0, PT, R4, 0x1, PT ;  /* 0x000000010400780c */ /* 0x000fc60003f05270 */
[----:B------:R-:W-:-:S03]  /*1ee0*/  IMAD.HI.U32 R5, R11, R5, RZ ;  /* 0x000000050b057227 */ /* 0x000fc600078e00ff */
[----:B------:R-:W4:Y:S01]  /*1ef0*/  LDC.64 R2, c[0x0][0xb28] ;  /* 0x0002ca00ff027b82 */ /* 0x000f220000000a00 */
[----:B-1----:R-:W-:-:S04]  /*1f00*/  IMAD.HI.U32 R20, R9, R6, RZ ;  /* 0x0000000609147227 */ /* 0x002fc800078e00ff */
[----:B------:R-:W-:Y:S01]  /*1f10*/  IMAD.HI.U32 R22, R13, R6, RZ ;  /* 0x000000060d167227 */ /* 0x000fe200078e00ff */
[----:B------:R-:W-:Y:S02]  /*1f20*/  SHF.R.U32.HI R20, RZ, R7, R20 ;  /* 0x00000007ff147219 */ /* 0x000fe40000011614 */
[-C--:B--2---:R-:W-:Y:S02]  /*1f30*/  SHF.R.U32.HI R17, RZ, R16.reuse, R17 ;  /* 0x00000010ff117219 */ /* 0x084fe40000011611 */
[----:B------:R-:W-:Y:S02]  /*1f40*/  SHF.R.U32.HI R16, RZ, R16, R5 ;  /* 0x00000010ff107219 */ /* 0x000fe40000011605 */
[----:B------:R-:W-:Y:S02]  /*1f50*/  SEL R17, R0, R17, !P0 ;  /* 0x0000001100117207 */ /* 0x000fe40004000000 */
[----:B------:R-:W-:Y:S02]  /*1f60*/  SHF.R.U32.HI R22, RZ, R7, R22 ;  /* 0x00000007ff167219 */ /* 0x000fe40000011616 */
[----:B---3--:R-:W-:-:S02]  /*1f70*/  ISETP.NE.AND P1, PT, R18, 0x1, PT ;  /* 0x000000011200780c */ /* 0x008fc40003f25270 */
[----:B------:R-:W-:Y:S02]  /*1f80*/  SEL R5, R11, R16, !P0 ;  /* 0x000000100b057207 */ /* 0x000fe40004000000 */
[----:B------:R-:W-:Y:S02]  /*1f90*/  SEL R19, R9, R20, !P1 ;  /* 0x0000001409137207 */ /* 0x000fe40004800000 */
[----:B------:R-:W-:Y:S01]  /*1fa0*/  SEL R7, R13, R22, !P1 ;  /* 0x000000160d077207 */ /* 0x000fe20004800000 */
[----:B----4-:R-:W-:-:S04]  /*1fb0*/  IMAD.HI.U32 R20, R17, R2, RZ ;  /* 0x0000000211147227 */ /* 0x010fc800078e00ff */
[----:B------:R-:W-:Y:S01]  /*1fc0*/  IMAD.HI.U32 R6, R19, R2, RZ ;  /* 0x0000000213067227 */ /* 0x000fe200078e00ff */
[----:B------:R-:W-:-:S04]  /*1fd0*/  @P3 SHF.R.U32.HI R17, RZ, R3, R20 ;  /* 0x00000003ff113219 */ /* 0x000fc80000011614 */
        /* <DEDUP_REMOVED lines=8> */
[----:B------:R-:W-:-:S04]  /*2060*/  @!P0 IMAD.HI.U32 R16, R7, R2, RZ ;  /* 0x0000000207108227 */ /* 0x000fc800078e00ff */
[----:B------:R-:W-:Y:S01]  /*2070*/  IMAD.MOV R2, RZ, RZ, -R6 ;  /* 0x000000ffff027224 */ /* 0x000fe200078e0a06 */
[----:B------:R-:W-:-:S03]  /*2080*/  @!P0 SHF.R.U32.HI R16, RZ, R3, R16 ;  /* 0x00000003ff108219 */ /* 0x000fc60000011610 */
[----:B------:R-:W-:Y:S01]  /*2090*/  IMAD R2, R40, R2, R5 ;  /* 0x0000000228027224 */ /* 0x000fe200078e0205 */
[----:B------:R-:W-:Y:S02]  /*20a0*/  @!P0 SEL R3, R7, R16, !P3 ;  /* 0x0000001007038207 */ /* 0x000fe40005800000 */
[----:B------:R-:W-:-:S03]  /*20b0*/  IADD3 R16, PT, PT, -R5, RZ, RZ ;  /* 0x000000ff05107210 */ /* 0x000fc60007ffe1ff */
[--C-:B------:R-:W-:Y:S02]  /*20c0*/  @!P0 IMAD.IADD R6, R6, 0x1, -R3.reuse ;  /* 0x0000000106068824 */ /* 0x100fe400078e0a03 */
[----:B------:R-:W-:Y:S01]  /*20d0*/  @!P0 IMAD R3, R2, R19, R3 ;  /* 0x0000001302038224 */ /* 0x000fe200078e0203 */
[----:B------:R-:W-:Y:S01]  /*20e0*/  IADD3 R2, PT, PT, -R7, RZ, RZ ;  /* 0x000000ff07027210 */ /* 0x000fe20007ffe1ff */
[----:B------:R-:W-:Y:S02]  /*20f0*/  @!P0 IMAD R5, R40, R6, R7 ;  /* 0x0000000628058224 */ /* 0x000fe400078e0207 */
[----:B------:R-:W-:Y:S02]  /*2100*/  IMAD R11, R4, R16, R11 ;  /* 0x00000010040b7224 */ /* 0x000fe400078e020b */
[----:B------:R-:W-:Y:S02]  /*2110*/  @!P0 IMAD.MOV.U32 R7, RZ, RZ, R3 ;  /* 0x000000ffff078224 */ /* 0x000fe400078e0003 */
[----:B------:R-:W-:-:S02]  /*2120*/  IMAD R2, R18, R2, R13 ;  /* 0x0000000212027224 */ /* 0x000fc400078e020d */
[----:B------:R-:W-:Y:S02]  /*2130*/  IMAD R11, R5, R4, R11 ;  /* 0x00000004050b7224 */ /* 0x000fe400078e020b */
[----:B------:R-:W-:Y:S02]  /*2140*/  IMAD R13, R7, R18, R2 ;  /* 0x00000012070d7224 */ /* 0x000fe400078e0202 */
.L_x_33:
[----:B------:R-:W1:Y:S02]  /*2150*/  LDCU UR8, c[0x0][0xb30] ;  /* 0x00016600ff0877ac */ /* 0x000e640008000800 */
[----:B-1----:R-:W-:-:S09]  /*2160*/  UISETP.NE.AND UP0, UPT, UR8, 0x1, UPT ;  /* 0x000000010800788c */ /* 0x002fd2000bf05270 */
[----:B------:R-:W-:Y:S05]  /*2170*/  BRA.U UP0, `(.L_x_34) ;  /* 0x0000000100407547 */ /* 0x000fea000b800000 */
[----:B------:R-:W1:Y:S08]  /*2180*/  LDC.64 R4, c[0x0][0xb10] ;  /* 0x0002c400ff047b82 */ /* 0x000e700000000a00 */
[----:B------:R-:W2:Y:S08]  /*2190*/  LDC.64 R2, c[0x0][0xb18] ;  /* 0x0002c600ff027b82 */ /* 0x000eb00000000a00 */
[----:B------:R-:W3:Y:S08]  /*21a0*/  LDC R6, c[0x0][0xb20] ;  /* 0x0002c800ff067b82 */ /* 0x000ef00000000800 */
[----:B------:R-:W4:Y:S01]  /*21b0*/  LDC R16, c[0x0][0xb0c] ;  /* 0x0002c300ff107b82 */ /* 0x000f220000000800 */
[----:B-1----:R-:W-:-:S05]  /*21c0*/  IMAD.HI.U32 R4, R13, R4, RZ ;  /* 0x000000040d047227 */ /* 0x002fca00078e00ff */
[----:B------:R-:W-:Y:S01]  /*21d0*/  SHF.R.U32.HI R4, RZ, R5, R4 ;  /* 0x00000005ff047219 */ /* 0x000fe20000011604 */
[----:B--2---:R-:W-:Y:S01]  /*21e0*/  IMAD.HI.U32 R3, R11, R3, RZ ;  /* 0x000000030b037227 */ /* 0x004fe200078e00ff */
[----:B------:R-:W-:-:S04]  /*21f0*/  ISETP.NE.AND P0, PT, R2, 0x1, PT ;  /* 0x000000010200780c */ /* 0x000fc80003f05270 */
[----:B---3--:R-:W-:-:S04]  /*2200*/  SHF.R.U32.HI R6, RZ, R6, R3 ;  /* 0x00000006ff067219 */ /* 0x008fc80000011603 */
[----:B------:R-:W-:Y:S02]  /*2210*/  SEL R3, R11, R6, !P0 ;  /* 0x000000060b037207 */ /* 0x000fe40004000000 */
[----:B----4-:R-:W-:-:S04]  /*2220*/  ISETP.NE.AND P1, PT, R16, 0x1, PT ;  /* 0x000000011000780c */ /* 0x010fc80003f25270 */
[----:B------:R-:W-:-:S05]  /*2230*/  SEL R4, R13, R4, !P1 ;  /* 0x000000040d047207 */ /* 0x000fca0004800000 */
[----:B------:R-:W-:Y:S02]  /*2240*/  IMAD.IADD R5, R3, 0x1, -R4 ;  /* 0x0000000103057824 */ /* 0x000fe400078e0a04 */
[----:B------:R-:W-:Y:S02]  /*2250*/  IMAD.IADD R3, R4, 0x1, -R3 ;  /* 0x0000000104037824 */ /* 0x000fe400078e0a03 */
[----:B------:R-:W-:Y:S02]  /*2260*/  IMAD R13, R5, R16, R13 ;  /* 0x00000010050d7224 */ /* 0x000fe400078e020d */
[----:B------:R-:W-:-:S07]  /*2270*/  IMAD R11, R3, R2, R11 ;  /* 0x00000002030b7224 */ /* 0x000fce00078e020b */
.L_x_34:
[----:B------:R-:W-:Y:S01]  /*2280*/  VIADD R14, R14, 0x1 ;  /* 0x000000010e0e7836 */ /* 0x000fe20000000000 */
[----:B------:R-:W-:Y:S01]  /*2290*/  PLOP3.LUT P1, PT, PT, PT, PT, 0x80, 0x8 ;  /* 0x000000000008781c */ /* 0x000fe20003f2f070 */
[----:B------:R-:W-:Y:S02]  /*22a0*/  IMAD.IADD R21, R13, 0x1, R96 ;  /* 0x000000010d157824 */ /* 0x000fe400078e0260 */
[----:B------:R-:W-:Y:S01]  /*22b0*/  IMAD.IADD R20, R11, 0x1, R94 ;  /* 0x000000010b147824 */ /* 0x000fe200078e025e */
[----:B------:R-:W-:-:S04]  /*22c0*/  ISETP.NE.AND P0, PT, R14, 0x2, PT ;  /* 0x000000020e00780c */ /* 0x000fc80003f05270 */
[----:B------:R-:W-:Y:S02]  /*22d0*/  SEL R3, RZ, 0x1, P0 ;  /* 0x00000001ff037807 */ /* 0x000fe40000000000 */
[----:B------:R-:W-:Y:S02]  /*22e0*/  SEL R14, R14, RZ, P0 ;  /* 0x000000ff0e0e7207 */ /* 0x000fe40000000000 */
[----:B------:R-:W-:Y:S01]  /*22f0*/  LOP3.LUT R12, R12, R3, RZ, 0x3c, !PT ;  /* 0x000000030c0c7212 */ /* 0x000fe200078e3cff */
[----:B------:R-:W-:Y:S06]  /*2300*/  @P2 BRA `(.L_x_35) ;  /* 0xfffffff000982947 */ /* 0x000fec000383ffff */
[----:B------:R-:W-:Y:S01]  /*2310*/  UIADD3 UR4, UPT, UPT, UR4, 0x38, URZ ;  /* 0x0000003804047890 */ /* 0x000fe2000fffe0ff */
[----:B------:R-:W-:-:S03]  /*2320*/  SHF.L.U32 R3, R15, 0x1f, RZ ;  /* 0x0000001f0f037819 */ /* 0x000fc600000006ff */
[----:B------:R-:W-:-:S09]  /*2330*/  ULEA UR5, UR6, UR4, 0x3 ;  /* 0x0000000406057291 */ /* 0x000fd2000f8e18ff */
[----:B------:R-:W1:Y:S02]  /*2340*/  SYNCS.PHASECHK.TRANS64.TRYWAIT P0, [UR5], R3 ;  /* 0x00000003ff0075a7 */ /* 0x000e640008001105 */
[----:B-1----:R-:W-:Y:S05]  /*2350*/  @!P0 BRA `(.L_x_36) ;  /* 0x0000005000348947 */ /* 0x002fea0003800000 */
.L_x_113:
[----:B------:R-:W-:-:S04]  /*2360*/  UIADD3 UR6, UPT, UPT, UR6, 0x1, URZ ;  /* 0x0000000106067890 */ /* 0x000fc8000fffe0ff */
[----:B------:R-:W-:-:S04]  /*2370*/  UISETP.NE.AND UP0, UPT, UR6, 0x7, UPT ;  /* 0x000000070600788c */ /* 0x000fc8000bf05270 */
[----:B------:R-:W-:Y:S02]  /*2380*/  USEL UR7, URZ, 0x1, UP0 ;  /* 0x00000001ff077887 */ /* 0x000fe40008000000 */
[----:B------:R-:W-:-:S04]  /*2390*/  USEL UR6, UR6, URZ, UP0 ;  /* 0x000000ff06067287 */ /* 0x000fc80008000000 */
[----:B------:R-:W-:Y:S01]  /*23a0*/  ULEA UR5, UR6, UR4, 0x3 ;  /* 0x0000000406057291 */ /* 0x000fe2000f8e18ff */
[----:B------:R-:W-:-:S04]  /*23b0*/  LOP3.LUT R2, R15, UR7, RZ, 0x3c, !PT ;  /* 0x000000070f027c12 */ /* 0x000fc8000f8e3cff */
[----:B-1----:R-:W-:-:S04]  /*23c0*/  SHF.L.U32 R3, R2, 0x1f, RZ ;  /* 0x0000001f02037819 */ /* 0x002fc800000006ff */
[----:B------:R-:W1:Y:S02]  /*23d0*/  SYNCS.PHASECHK.TRANS64.TRYWAIT P0, [UR5], R3 ;  /* 0x00000003ff0075a7 */ /* 0x000e640008001105 */
[----:B-1----:R-:W-:Y:S05]  /*23e0*/  @!P0 BRA `(.L_x_37) ;  /* 0x0000005000288947 */ /* 0x002fea0003800000 */
.L_x_115:
        /* <DEDUP_REMOVED lines=9> */
.L_x_117:
        /* <DEDUP_REMOVED lines=9> */
.L_x_119:
        /* <DEDUP_REMOVED lines=9> */
.L_x_121:
        /* <DEDUP_REMOVED lines=9> */
.L_x_123:
[----:B------:R-:W-:-:S04]  /*2630*/  UIADD3 UR6, UPT, UPT, UR6, 0x1, URZ ;  /* 0x0000000106067890 */ /* 0x000fc8000fffe0ff */
[----:B------:R-:W-:-:S04]  /*2640*/  UISETP.NE.AND UP0, UPT, UR6, 0x7, UPT ;  /* 0x000000070600788c */ /* 0x000fc8000bf05270 */
[----:B------:R-:W-:Y:S02]  /*2650*/  USEL UR5, URZ, 0x1, UP0 ;  /* 0x00000001ff057887 */ /* 0x000fe40008000000 */
[----:B------:R-:W-:-:S04]  /*2660*/  USEL UR6, UR6, URZ, UP0 ;  /* 0x000000ff06067287 */ /* 0x000fc80008000000 */
[----:B------:R-:W-:Y:S01]  /*2670*/  ULEA UR6, UR6, UR4, 0x3 ;  /* 0x0000000406067291 */ /* 0x000fe2000f8e18ff */
[----:B-1----:R-:W-:-:S04]  /*2680*/  LOP3.LUT R3, R2, UR5, RZ, 0x3c, !PT ;  /* 0x0000000502037c12 */ /* 0x002fc8000f8e3cff */
[----:B------:R-:W-:Y:S01]  /*2690*/  SHF.L.U32 R3, R3, 0x1f, RZ ;  /* 0x0000001f03037819 */ /* 0x000fe200000006ff */
[----:B----4-:R-:W-:-:S07]  /*26a0*/  IMAD.U32 R0, RZ, RZ, UR6 ;  /* 0x00000006ff007e24 */ /* 0x010fce000f8e00ff */
.L_x_42:
[----:B-1----:R1:W2:Y:S02]  /*26b0*/  SYNCS.PHASECHK.TRANS64.TRYWAIT P0, [R0+URZ], R3 ;  /* 0x00000003000075a7 */ /* 0x0022a400080011ff */
[----:B--2---:R-:W-:Y:S05]  /*26c0*/  @!P0 NANOSLEEP.SYNCS 0x989680 ;  /* 0x009896800000895d */ /* 0x004fea0003900000 */
[----:B------:R-:W2:Y:S02]  /*26d0*/  @!P0 SYNCS.PHASECHK.TRANS64 P0, [R0+URZ], R3 ;  /* 0x00000003000085a7 */ /* 0x000ea400080010ff */
[----:B--2---:R-:W-:Y:S05]  /*26e0*/  @P0 EXIT ;  /* 0x000000000000094d */ /* 0x004fea0003800000 */
[----:B------:R-:W-:Y:S05]  /*26f0*/  BRA `(.L_x_42) ;  /* 0xfffffffc00ec7947 */ /* 0x000fea000383ffff */
.L_x_17:
[----:B------:R-:W-:-:S04]  /*2700*/  UISETP.NE.AND UP1, UPT, UR37, URZ, UPT ;  /* 0x000000ff2500728c */ /* 0x000fc8000bf25270 */
[----:B------:R-:W-:-:S09]  /*2710*/  UISETP.NE.OR UP1, UPT, UR8, 0x1, UP1 ;  /* 0x000000010800788c */ /* 0x000fd20008f25670 */
[----:B------:R-:W-:Y:S05]  /*2720*/  BRA.U UP1, `(.L_x_43) ;  /* 0x0000000501487547 */ /* 0x000fea000b800000 */
[----:B------:R-:W-:Y:S01]  /*2730*/  ISETP.NE.AND P2, PT, R2, RZ, PT ;  /* 0x000000ff0200720c */ /* 0x000fe20003f45270 */
[----:B------:R-:W-:Y:S01]  /*2740*/  IMAD.MOV.U32 R12, RZ, RZ, 0x1 ;  /* 0x00000001ff0c7424 */ /* 0x000fe200078e00ff */
[----:B------:R-:W-:Y:S02]  /*2750*/  CS2R R10, SRZ ;  /* 0x00000000000a7805 */ /* 0x000fe4000001ff00 */
[----:B------:R-:W-:Y:S01]  /*2760*/  CS2R R8, SRZ ;  /* 0x0000000000087805 */ /* 0x000fe2000001ff00 */
[----:B------:R-:W-:Y:S01]  /*2770*/  UMOV UR4, 0x400 ;  /* 0x0000040000047882 */ /* 0x000fe20000000000 */
[----:B------:R-:W-:Y:S01]  /*2780*/  UMOV UR6, URZ ;  /* 0x000000ff00067c82 */ /* 0x000fe20008000000 */
[----:B------:R-:W-:-:S12]  /*2790*/  ULEA UR37, UR37, UR4, 0x18 ;  /* 0x0000000425257291 */ /* 0x000fd8000f8ec0ff */
.L_x_47:
[----:B------:R-:W-:Y:S02]  /*27a0*/  LEA R0, R8, UR37, 0x3 ;  /* 0x0000002508007c11 */ /* 0x000fe4000f8e18ff */
[----:B------:R-:W-:-:S03]  /*27b0*/  SHF.L.U32 R5, R9, 0x1f, RZ ;  /* 0x0000001f09057819 */ /* 0x000fc600000006ff */
[----:B------:R-:W-:Y:S01]  /*27c0*/  VIADD R4, R0, 0x110 ;  /* 0x0000011000047836 */ /* 0x000fe20000000000 */
[----:B------:R-:W1:Y:S02]  /*27d0*/  SYNCS.PHASECHK.TRANS64.TRYWAIT P0, [R0+URZ+0x100], R5 ;  /* 0x00010005000075a7 */ /* 0x000e6400080011ff */
[----:B-1----:R-:W-:Y:S05]  /*27e0*/  @!P0 BRA `(.L_x_44) ;  /* 0x0000004c00a08947 */ /* 0x002fea0003800000 */
.L_x_124:
[----:B------:R-:W-:Y:S01]  /*27f0*/  ULEA UR5, UR6, UR37, 0x3 ;  /* 0x0000002506057291 */ /* 0x000fe2000f8e18ff */
[----:B------:R-:W-:Y:S02]  /*2800*/  PRMT R4, RZ, 0x654, R4 ;  /* 0x00000654ff047816 */ /* 0x000fe40000000004 */
[----:B-1----:R-:W-:Y:S01]  /*2810*/  SHF.L.U32 R5, R12, 0x1f, RZ ;  /* 0x0000001f0c057819 */ /* 0x002fe200000006ff */
[----:B------:R-:W-:Y:S01]  /*2820*/  UIADD3 UR4, UPT, UPT, UR5, 0xa0, URZ ;  /* 0x000000a005047890 */ /* 0x000fe2000fffe0ff */
[----:B------:R1:W-:Y:S05]  /*2830*/  SYNCS.ARRIVE.TRANS64.RED.A1T0 RZ, [R4+URZ], RZ ;  /* 0x000000ff04ff79a7 */ /* 0x0003ea00081004ff */
[----:B------:R-:W-:Y:S01]  /*2840*/  IMAD.U32 R7, RZ, RZ, UR4 ;  /* 0x00000004ff077e24 */ /* 0x000fe2000f8e00ff */
[----:B------:R-:W2:Y:S04]  /*2850*/  SYNCS.PHASECHK.TRANS64.TRYWAIT P0, [UR5+0xb0], R5 ;  /* 0x0000b005ff0075a7 */ /* 0x000ea80008001105 */
[----:B------:R-:W-:Y:S01]  /*2860*/  PRMT R6, R2, 0x654, R7 ;  /* 0x0000065402067816 */ /* 0x000fe20000000007 */
[----:B-1----:R-:W-:Y:S01]  /*2870*/  @!P2 IMAD.MOV.U32 R4, RZ, RZ, 0x10 ;  /* 0x00000010ff04a424 */ /* 0x002fe200078e00ff */
[----:B--2---:R-:W-:Y:S06]  /*2880*/  @!P0 BRA `(.L_x_45) ;  /* 0x0000004c008c8947 */ /* 0x004fec0003800000 */
.L_x_126:
[----:B------:R-:W-:Y:S01]  /*2890*/  ULEA UR4, UR6, UR37, 0x4 ;  /* 0x0000002506047291 */ /* 0x000fe2000f8e20ff */
[----:B------:R-:W-:Y:S01]  /*28a0*/  SEL R3, R6, R3, !P2 ;  /* 0x0000000306037207 */ /* 0x000fe20005000000 */
[----:B------:R-:W-:Y:S01]  /*28b0*/  UIADD3 UR5, UPT, UPT, UR5, 0xa0, URZ ;  /* 0x000000a005057890 */ /* 0x000fe2000fffe0ff */
[----:B-1----:R-:W-:Y:S01]  /*28c0*/  LEA R0, R11, UR37, 0x3 ;  /* 0x000000250b007c11 */ /* 0x002fe2000f8e18ff */
[----:B------:R-:W-:Y:S01]  /*28d0*/  UIADD3 UR4, UPT, UPT, UR4, 0x130, URZ ;  /* 0x0000013004047890 */ /* 0x000fe2000fffe0ff */
[----:B------:R-:W-:Y:S01]  /*28e0*/  SHF.L.U32 R5, R10, 0x1f, RZ ;  /* 0x0000001f0a057819 */ /* 0x000fe200000006ff */
[----:B------:R1:W-:Y:S01]  /*28f0*/  @!P2 SYNCS.ARRIVE.TRANS64.RED RZ, [R3+URZ], R4 ;  /* 0x0000000403ffa9a7 */ /* 0x0003e200080004ff */
[----:B------:R-:W-:Y:S01]  /*2900*/  UIADD3 UR6, UPT, UPT, UR6, 0x1, URZ ;  /* 0x0000000106067890 */ /* 0x000fe2000fffe0ff */
[----:B------:R-:W-:-:S03]  /*2910*/  VIADD R8, R8, 0x1 ;  /* 0x0000000108087836 */ /* 0x000fc60000000000 */
[----:B------:R-:W-:Y:S02]  /*2920*/  UISETP.NE.AND UP0, UPT, UR6, 0x2, UPT ;  /* 0x000000020600788c */ /* 0x000fe4000bf05270 */
[----:B------:R-:W-:Y:S06]  /*2930*/  UGETNEXTWORKID.BROADCAST [UR4], [UR5] ;  /* 0x00000000040073ca */ /* 0x000fec0008000100 */
[----:B------:R-:W-:Y:S01]  /*2940*/  USEL UR4, URZ, 0x1, UP0 ;  /* 0x00000001ff047887 */ /* 0x000fe20008000000 */
[----:B------:R-:W-:Y:S01]  /*2950*/  ISETP.NE.AND P0, PT, R8, 0x2, PT ;  /* 0x000000020800780c */ /* 0x000fe20003f05270 */
[----:B------:R-:W-:Y:S01]  /*2960*/  USEL UR6, UR6, URZ, UP0 ;  /* 0x000000ff06067287 */ /* 0x000fe20008000000 */
[----:B------:R-:W2:Y:S03]  /*2970*/  SYNCS.PHASECHK.TRANS64.TRYWAIT P1, [R0+URZ+0xa0], R5 ;  /* 0x0000a005000075a7 */ /* 0x000ea600080211ff */
[----:B------:R-:W-:Y:S01]  /*2980*/  LOP3.LUT R12, R12, UR4, RZ, 0x3c, !PT ;  /* 0x000000040c0c7c12 */ /* 0x000fe2000f8e3cff */
[----:B-12---:R-:W-:Y:S07]  /*2990*/  @!P1 BRA `(.L_x_46) ;  /* 0x0000004c00609947 */ /* 0x006fee0003800000 */
.L_x_127:
[C---:B------:R-:W-:Y:S01]  /*29a0*/  LEA R4, R11.reuse, UR37, 0x4 ;  /* 0x000000250b047c11 */ /* 0x040fe2000f8e20ff */
[----:B-1----:R-:W-:Y:S01]  /*29b0*/  VIADD R0, R0, 0xb0 ;  /* 0x000000b000007836 */ /* 0x002fe20000000000 */
[----:B------:R-:W-:Y:S01]  /*29c0*/  SEL R8, R8, RZ, P0 ;  /* 0x000000ff08087207 */ /* 0x000fe20000000000 */
[----:B------:R-:W-:-:S03]  /*29d0*/  VIADD R11, R11, 0x1 ;  /* 0x000000010b0b7836 */ /* 0x000fc60000000000 */
[----:B------:R-:W1:Y:S01]  /*29e0*/  LDS.128 R4, [R4+0x130] ;  /* 0x0001300004047984 */ /* 0x000e620000000c00 */
[----:B------:R-:W-:Y:S02]  /*29f0*/  PRMT R0, RZ, 0x654, R0 ;  /* 0x00000654ff007816 */ /* 0x000fe40000000000 */
[C---:B------:R-:W-:Y:S01]  /*2a00*/  ISETP.NE.AND P1, PT, R11.reuse, 0x2, PT ;  /* 0x000000020b00780c */ /* 0x040fe20003f25270 */
[----:B------:R-:W-:Y:S01]  /*2a10*/  @!PT LDS RZ, [RZ] ;  /* 0x00000000fffff984 */ /* 0x000fe20000000800 */
[----:B------:R-:W-:Y:S01]  /*2a20*/  @!PT LDS RZ, [RZ] ;  /* 0x00000000fffff984 */ /* 0x000fe20000000800 */
[----:B------:R-:W-:Y:S01]  /*2a30*/  @!PT LDS RZ, [RZ] ;  /* 0x00000000fffff984 */ /* 0x000fe20000000800 */
[----:B------:R-:W-:Y:S01]  /*2a40*/  @!PT LDS RZ, [RZ] ;  /* 0x00000000fffff984 */ /* 0x000fe20000000800 */
[----:B------:R2:W-:Y:S06]  /*2a50*/  MEMBAR.ALL.CTA ;  /* 0x0000000000007992 */ /* 0x0005ec0000008000 */
[----:B--2---:R-:W2:Y:S01]  /*2a60*/  FENCE.VIEW.ASYNC.S ;  /* 0x00000000000073c6 */ /* 0x004ea20000000000 */
[----:B------:R-:W-:Y:S01]  /*2a70*/  SEL R11, R11, RZ, P1 ;  /* 0x000000ff0b0b7207 */ /* 0x000fe20000800000 */
[----:B--2---:R2:W-:Y:S01]  /*2a80*/  SYNCS.ARRIVE.TRANS64.RED.A1T0 RZ, [R0+URZ], RZ ;  /* 0x000000ff00ff79a7 */ /* 0x0045e200081004ff */
[----:B-1----:R-:W-:-:S02]  /*2a90*/  LOP3.LUT P3, RZ, R6, 0x1, RZ, 0xc0, !PT ;  /* 0x0000000106ff7812 */ /* 0x002fc4000786c0ff */
[----:B------:R-:W-:-:S04]  /*2aa0*/  SEL R5, RZ, 0x1, P1 ;  /* 0x00000001ff057807 */ /* 0x000fc80000800000 */
[----:B------:R-:W-:Y:S02]  /*2ab0*/  LOP3.LUT R10, R10, R5, RZ, 0x3c, !PT ;  /* 0x000000050a0a7212 */ /* 0x000fe400078e3cff */
[----:B--2---:R-:W-:-:S04]  /*2ac0*/  SEL R0, RZ, 0x1, P0 ;  /* 0x00000001ff007807 */ /* 0x004fc80000000000 */
[----:B------:R-:W-:Y:S01]  /*2ad0*/  LOP3.LUT R9, R9, R0, RZ, 0x3c, !PT ;  /* 0x0000000009097212 */ /* 0x000fe200078e3cff */
[----:B------:R-:W-:Y:S06]  /*2ae0*/  @P3 BRA `(.L_x_47) ;  /* 0xfffffffc002c3947 */ /* 0x000fec000383ffff */
[----:B------:R-:W-:Y:S01]  /*2af0*/  ULEA UR5, UR6, UR37, 0x3 ;  /* 0x0000002506057291 */ /* 0x000fe2000f8e18ff */
[----:B------:R-:W-:-:S08]  /*2b00*/  SHF.L.U32 R3, R12, 0x1f, RZ ;  /* 0x0000001f0c037819 */ /* 0x000fd000000006ff */
[----:B------:R-:W1:Y:S02]  /*2b10*/  SYNCS.PHASECHK.TRANS64 P0, [UR5+0xb0], R3 ;  /* 0x0000b003ff0075a7 */ /* 0x000e640008001005 */
[----:B-1----:R-:W-:Y:S05]  /*2b20*/  @P0 BRA `(.L_x_48) ;  /* 0x0000000000080947 */ /* 0x002fea0003800000 */
[----:B------:R-:W1:Y:S02]  /*2b30*/  SYNCS.PHASECHK.TRANS64.TRYWAIT P0, [UR5+0xb0], R3 ;  /* 0x0000b003ff0075a7 */ /* 0x000e640008001105 */
[----:B-1----:R-:W-:Y:S05]  /*2b40*/  @!P0 BRA `(.L_x_49) ;  /* 0x0000004c00088947 */ /* 0x002fea0003800000 */
.L_x_48:
[----:B------:R-:W-:-:S04]  /*2b50*/  UIADD3 UR4, UPT, UPT, UR6, 0x1, URZ ;  /* 0x0000000106047890 */ /* 0x000fc8000fffe0ff */
[----:B------:R-:W-:-:S04]  /*2b60*/  UISETP.NE.AND UP0, UPT, UR4, 0x2, UPT ;  /* 0x000000020400788c */ /* 0x000fc8000bf05270 */
[----:B------:R-:W-:Y:S02]  /*2b70*/  USEL UR7, URZ, 0x1, UP0 ;  /* 0x00000001ff077887 */ /* 0x000fe40008000000 */
[----:B------:R-:W-:-:S04]  /*2b80*/  USEL UR4, UR4, URZ, UP0 ;  /* 0x000000ff04047287 */ /* 0x000fc80008000000 */
[----:B------:R-:W-:Y:S01]  /*2b90*/  ULEA UR4, UR4, UR37, 0x3 ;  /* 0x0000002504047291 */ /* 0x000fe2000f8e18ff */
[----:B-1----:R-:W-:-:S04]  /*2ba0*/  LOP3.LUT R3, R12, UR7, RZ, 0x3c, !PT ;  /* 0x000000070c037c12 */ /* 0x002fc8000f8e3cff */
[----:B------:R-:W-:-:S04]  /*2bb0*/  SHF.L.U32 R0, R3, 0x1f, RZ ;  /* 0x0000001f03007819 */ /* 0x000fc800000006ff */
[----:B------:R-:W1:Y:S02]  /*2bc0*/  SYNCS.PHASECHK.TRANS64 P0, [UR4+0xb0], R0 ;  /* 0x0000b000ff0075a7 */ /* 0x000e640008001004 */
[----:B-1----:R-:W-:Y:S05]  /*2bd0*/  @P0 EXIT ;  /* 0x000000000000094d */ /* 0x002fea0003800000 */
[----:B------:R-:W-:Y:S02]  /*2be0*/  SHF.L.U32 R3, R3, 0x1f, RZ ;  /* 0x0000001f03037819 */ /* 0x000fe400000006ff */
[----:B------:R-:W-:-:S07]  /*2bf0*/  MOV R0, UR4 ;  /* 0x0000000400007c02 */ /* 0x000fce0008000f00 */
.L_x_50:
[----:B-1----:R1:W2:Y:S02]  /*2c00*/  SYNCS.PHASECHK.TRANS64.TRYWAIT P0, [R0+URZ+0xb0], R3 ;  /* 0x0000b003000075a7 */ /* 0x0022a400080011ff */
[----:B--2---:R-:W-:Y:S05]  /*2c10*/  @!P0 NANOSLEEP.SYNCS 0x989680 ;  /* 0x009896800000895d */ /* 0x004fea0003900000 */
[----:B------:R-:W2:Y:S02]  /*2c20*/  @!P0 SYNCS.PHASECHK.TRANS64 P0, [R0+URZ+0xb0], R3 ;  /* 0x0000b003000085a7 */ /* 0x000ea400080010ff */
[----:B--2---:R-:W-:Y:S05]  /*2c30*/  @P0 EXIT ;  /* 0x000000000000094d */ /* 0x004fea0003800000 */
[----:B------:R-:W-:Y:S05]  /*2c40*/  BRA `(.L_x_50) ;  /* 0xfffffffc00ec7947 */ /* 0x000fea000383ffff */
.L_x_43:
[----:B------:R-:W-:-:S09]  /*2c50*/  UISETP.NE.AND UP1, UPT, UR8, URZ, UPT ;  /* 0x000000ff0800728c */ /* 0x000fd2000bf25270 */
[----:B------:R-:W-:Y:S05]  /*2c60*/  BRA.U UP1, `(.L_x_51) ;  /* 0x0000000d01947547 */ /* 0x000fea000b800000 */
[----:B------:R-:W-:Y:S01]  /*2c70*/  UMOV UR4, 0x40 ;  /* 0x0000004000047882 */ /* 0x000fe20000000000 */
[----:B------:R-:W-:Y:S01]  /*2c80*/  NOP ;  /* 0x0000000000007918 */ /* 0x000fe20000000000 */
[----:B------:R-:W-:Y:S01]  /*2c90*/  ULEA UR4, UR37, UR4, 0x18 ;  /* 0x0000000425047291 */ /* 0x000fe2000f8ec0ff */
[----:B------:R-:W-:Y:S02]  /*2ca0*/  UMOV UR5, 0x400 ;  /* 0x0000040000057882 */ /* 0x000fe40000000000 */
[----:B------:R-:W-:-:S06]  /*2cb0*/  ULEA UR37, UR37, UR5, 0x18 ;  /* 0x0000000525257291 */ /* 0x000fcc000f8ec0ff */
[----:B------:R-:W1:Y:S02]  /*2cc0*/  LDS.U8 R0, [UR4+0x1c] ;  /* 0x00001c04ff007984 */ /* 0x000e640008000000 */
[----:B-1----:R-:W-:-:S13]  /*2cd0*/  ISETP.NE.AND P0, PT, R0, RZ, PT ;  /* 0x000000ff0000720c */ /* 0x002fda0003f05270 */
[----:B------:R-:W-:Y:S05]  /*2ce0*/  @P0 BRA `(.L_x_52) ;  /* 0x0000000000580947 */ /* 0x000fea0003800000 */
[----:B------:R-:W-:-:S13]  /*2cf0*/  ELECT P0, URZ, PT ;  /* 0x0000000000ff782f */ /* 0x000fda0003800000 */
[----:B------:R-:W-:Y:S05]  /*2d00*/  @!P0 BRA `(.L_x_53) ;  /* 0x0000000000608947 */ /* 0x000fea0003800000 */
[----:B------:R-:W-:Y:S01]  /*2d10*/  UMOV UR5, 0x10 ;  /* 0x0000001000057882 */ /* 0x000fe20000000000 */
[----:B------:R-:W-:Y:S01]  /*2d20*/  HFMA2 R0, -RZ, RZ, 0, 5.9604644775390625e-08 ;  /* 0x00000001ff007431 */ /* 0x000fe200000001ff */
[----:B------:R-:W-:-:S03]  /*2d30*/  MOV R2, 0xffff ;  /* 0x0000ffff00027802 */ /* 0x000fc60000000f00 */
[----:B------:R-:W-:Y:S04]  /*2d40*/  DEPBAR.LE SB1, 0x36 ;  /* 0x00009d800000791a */ /* 0x000fe80000000000 */
[----:B------:R-:W1:Y:S02]  /*2d50*/  UTCATOMSWS.FIND_AND_SET.ALIGN UP0, UR5, UR5 ;  /* 0x00000005000575e3 */ /* 0x000e640008000800 */
[----:B-1----:R-:W-:Y:S01]  /*2d60*/  MOV R3, UR5 ;  /* 0x0000000500037c02 */ /* 0x002fe20008000f00 */
[----:B------:R-:W-:Y:S06]  /*2d70*/  BRA.U UP0, `(.L_x_54) ;  /* 0x0000000100187547 */ /* 0x000fec000b800000 */
.L_x_55:
[----:B------:R-:W-:Y:S05]  /*2d80*/  NANOSLEEP 0x64 ;  /* 0x000000640000795d */ /* 0x000fea0003800000 */
[----:B------:R-:W-:-:S05]  /*2d90*/  UMOV UR5, 0x10 ;  /* 0x0000001000057882 */ /* 0x000fca0000000000 */
[----:B------:R-:W-:Y:S04]  /*2da0*/  DEPBAR.LE SB1, 0x36 ;  /* 0x00009d800000791a */ /* 0x000fe80000000000 */
[----:B------:R-:W1:Y:S02]  /*2db0*/  UTCATOMSWS.FIND_AND_SET.ALIGN UP0, UR5, UR5 ;  /* 0x00000005000575e3 */ /* 0x000e640008000800 */
[----:B-1----:R-:W-:Y:S01]  /*2dc0*/  MOV R3, UR5 ;  /* 0x0000000500037c02 */ /* 0x002fe20008000f00 */
[----:B------:R-:W-:Y:S05]  /*2dd0*/  BRA.U !UP0, `(.L_x_55) ;  /* 0xfffffffd08e87547 */ /* 0x000fea000b83ffff */
.L_x_54:
[-C--:B------:R-:W-:Y:S02]  /*2de0*/  SHF.L.U32 R2, R2, R3.reuse, RZ ;  /* 0x0000000302027219 */ /* 0x080fe400000006ff */
[----:B------:R-:W-:Y:S01]  /*2df0*/  SHF.L.U32 R0, R0, R3, RZ ;  /* 0x0000000300007219 */ /* 0x000fe200000006ff */
[----:B------:R-:W-:Y:S02]  /*2e00*/  IMAD.SHL.U32 R3, R3, 0x20, RZ ;  /* 0x0000002003037824 */ /* 0x000fe400078e00ff */
[----:B------:R1:W-:Y:S04]  /*2e10*/  ATOMS.OR RZ, [UR4+0x14], R2 ;  /* 0x00001402ffff798c */ /* 0x0003e8000b000004 */
[----:B------:R1:W-:Y:S04]  /*2e20*/  ATOMS.OR RZ, [UR4+0x18], R0 ;  /* 0x00001800ffff798c */ /* 0x0003e8000b000004 */
[----:B------:R1:W-:Y:S01]  /*2e30*/  STS [UR37+0x150], R3 ;  /* 0x00015003ff007988 */ /* 0x0003e20008000825 */
[----:B------:R-:W-:Y:S05]  /*2e40*/  BRA `(.L_x_53) ;  /* 0x0000000000107947 */ /* 0x000fea0003800000 */
.L_x_52:
[----:B------:R-:W-:Y:S02]  /*2e50*/  MOV R0, 0xffffffff ;  /* 0xffffffff00007802 */ /* 0x000fe40000000f00 */
[----:B------:R-:W-:-:S03]  /*2e60*/  MOV R2, 0x2e90 ;  /* 0x00002e9000027802 */ /* 0x000fc60000000f00 */
[----:B------:R1:W-:Y:S04]  /*2e70*/  STS [UR37+0x150], R0 ;  /* 0x00015000ff007988 */ /* 0x0003e80008000825 */
[----:B-1-3-5:R-:W-:Y:S05]  /*2e80*/  CALL.REL.NOINC `($__internal_1_$__cuda_sm10x_tcgen05_guardrail_trap_phase_invalid_during_alloc) ;  /* 0x0000004c00c47944 */ /* 0x02afea0003c00000 */
.L_x_53:
[----:B------:R-:W-:Y:S05]  /*2e90*/  WARPSYNC.ALL ;  /* 0x0000000000007948 */ /* 0x000fea0003800000 */
[----:B------:R-:W2:Y:S01]  /*2ea0*/  S2UR UR6, SR_CgaCtaId ;  /* 0x00000000000679c3 */ /* 0x000ea20000008800 */
[----:B------:R-:W-:Y:S01]  /*2eb0*/  UMOV UR4, 0x400 ;  /* 0x0000040000047882 */ /* 0x000fe20000000000 */
[----:B------:R-:W-:-:S06]  /*2ec0*/  NOP ;  /* 0x0000000000007918 */ /* 0x000fcc0000000000 */
[----:B------:R-:W-:Y:S06]  /*2ed0*/  BAR.ARV 0x6, 0xa0 ;  /* 0x0182800000007b1d */ /* 0x000fec0000002000 */
[----:B------:R-:W4:Y:S01]  /*2ee0*/  LDCU UR7, c[0x0][0x38c] ;  /* 0x00007180ff0777ac */ /* 0x000f220008000800 */
[----:B------:R-:W-:Y:S01]  /*2ef0*/  IMAD.MOV.U32 R11, RZ, RZ, 0x1 ;  /* 0x00000001ff0b7424 */ /* 0x000fe200078e00ff */
[----:B------:R-:W-:Y:S01]  /*2f00*/  CS2R R8, SRZ ;  /* 0x0000000000087805 */ /* 0x000fe2000001ff00 */
[----:B------:R-:W-:Y:S01]  /*2f10*/  IMAD.MOV.U32 R10, RZ, RZ, RZ ;  /* 0x000000ffff0a7224 */ /* 0x000fe200078e00ff */
[----:B------:R-:W-:Y:S01]  /*2f20*/  UMOV UR18, URZ ;  /* 0x000000ff00127c82 */ /* 0x000fe20008000000 */
[----:B------:R-:W-:Y:S01]  /*2f30*/  UMOV UR17, URZ ;  /* 0x000000ff00117c82 */ /* 0x000fe20008000000 */
[----:B------:R-:W-:Y:S01]  /*2f40*/  UMOV UR22, 0x0 ;  /* 0x0000000000167882 */ /* 0x000fe20000000000 */
[----:B------:R-:W-:Y:S01]  /*2f50*/  UMOV UR23, 0x4200010 ;  /* 0x0420001000177882 */ /* 0x000fe20000000000 */
[----:B------:R-:W-:Y:S01]  /*2f60*/  UMOV UR20, 0x0 ;  /* 0x0000000000147882 */ /* 0x000fe20000000000 */
[----:B------:R-:W-:Y:S01]  /*2f70*/  UMOV UR21, 0x4200010 ;  /* 0x0420001000157882 */ /* 0x000fe20000000000 */
[----:B--2---:R-:W-:Y:S01]  /*2f80*/  ULEA UR6, UR6, UR4, 0x18 ;  /* 0x0000000406067291 */ /* 0x004fe2000f8ec0ff */
[----:B------:R-:W2:Y:S03]  /*2f90*/  LDCU UR4, c[0x0][0x38c] ;  /* 0x00007180ff0477ac */ /* 0x000ea60008000800 */
[----:B------:R-:W-:-:S02]  /*2fa0*/  UIADD3 UR11, UPT, UPT, UR6, 0x4400, URZ ;  /* 0x00004400060b7890 */ /* 0x000fc4000fffe0ff */
[----:B----4-:R-:W-:-:S03]  /*2fb0*/  UIADD3 UR7, UPT, UPT, UR7, 0x3f, URZ ;  /* 0x0000003f07077890 */ /* 0x010fc6000fffe0ff */
[----:B-1----:R-:W1:Y:S01]  /*2fc0*/  LDS R0, [UR6+0x150] ;  /* 0x00015006ff007984 */ /* 0x002e620008000800 */
[----:B------:R-:W-:Y:S02]  /*2fd0*/  UIADD3 UR12, UPT, UPT, UR6, 0xb400, URZ ;  /* 0x0000b400060c7890 */ /* 0x000fe4000fffe0ff */
[----:B------:R-:W-:Y:S02]  /*2fe0*/  USHF.R.S32.HI UR5, URZ, 0x1f, UR7 ;  /* 0x0000001fff057899 */ /* 0x000fe40008011407 */
[----:B------:R-:W-:Y:S02]  /*2ff0*/  USHF.R.U32.HI UR11, URZ, 0x4, UR11 ;  /* 0x00000004ff0b7899 */ /* 0x000fe4000801160b */
[----:B------:R-:W-:Y:S02]  /*3000*/  ULEA.HI UR5, UR5, UR7, URZ, 0x6 ;  /* 0x0000000705057291 */ /* 0x000fe4000f8f30ff */
[----:B------:R-:W-:Y:S02]  /*3010*/  USHF.R.U32.HI UR12, URZ, 0x4, UR12 ;  /* 0x00000004ff0c7899 */ /* 0x000fe4000801160c */
[----:B------:R-:W-:-:S02]  /*3020*/  USHF.R.S32.HI UR5, URZ, 0x6, UR5 ;  /* 0x00000006ff057899 */ /* 0x000fc40008011405 */
[----:B------:R-:W-:Y:S02]  /*3030*/  ULOP3.LUT UR11, UR11, 0x3fff, URZ, 0xc0, !UPT ;  /* 0x00003fff0b0b7892 */ /* 0x000fe4000f8ec0ff */
[----:B------:R-:W-:Y:S02]  /*3040*/  UISETP.LT.AND UP0, UPT, UR5, 0x1, UPT ;  /* 0x000000010500788c */ /* 0x000fe4000bf01270 */
[----:B------:R-:W-:Y:S02]  /*3050*/  ULOP3.LUT UR12, UR12, 0x3fff, URZ, 0xc0, !UPT ;  /* 0x00003fff0c0c7892 */ /* 0x000fe4000f8ec0ff */
[----:B------:R-:W-:Y:S02]  /*3060*/  USEL UR10, UR5, 0x1, !UP0 ;  /* 0x00000001050a7887 */ /* 0x000fe4000c000000 */
[----:B------:R-:W-:Y:S02]  /*3070*/  ULOP3.LUT UR11, UR11, 0x10000, URZ, 0xfc, !UPT ;  /* 0x000100000b0b7892 */ /* 0x000fe4000f8efcff */
[----:B------:R-:W-:-:S02]  /*3080*/  ULOP3.LUT UR12, UR12, 0x10000, URZ, 0xfc, !UPT ;  /* 0x000100000c0c7892 */ /* 0x000fc4000f8efcff */
[----:B------:R-:W-:Y:S02]  /*3090*/  UIADD3 UR10, UPT, UPT, -UR10, URZ, URZ ;  /* 0x000000ff0a0a7290 */ /* 0x000fe4000fffe1ff */
[----:B--2---:R-:W-:Y:S01]  /*30a0*/  UISETP.GE.AND UP3, UPT, UR4, 0x1, UPT ;  /* 0x000000010400788c */ /* 0x004fe2000bf66270 */
[----:B-1----:R-:W-:-:S15]  /*30b0*/  R2UR UR19, R0 ;  /* 0x00000000001372ca */ /* 0x002fde00000e0000 */
.L_x_62:
[----:B------:R-:W-:Y:S02]  /*30c0*/  LEA R0, R10, UR6, 0x3 ;  /* 0x000000060a007c11 */ /* 0x000fe4000f8e18ff */
[----:B------:R-:W-:Y:S02]  /*30d0*/  SHF.L.U32 R5, R9, 0x1f, RZ ;  /* 0x0000001f09057819 */ /* 0x000fe400000006ff */
[----:B------:R-:W-:Y:S01]  /*30e0*/  PLOP3.LUT P0, PT, PT, PT, UP3, 0x80, 0x8 ;  /* 0x000000000008781c */ /* 0x000fe20003f0f038 */
[----:B------:R-:W-:Y:S01]  /*30f0*/  VIADD R3, R0, 0xb0 ;  /* 0x000000b000037836 */ /* 0x000fe20000000000 */
[----:B-1----:R-:W1:Y:S02]  /*3100*/  SYNCS.PHASECHK.TRANS64.TRYWAIT P1, [R0+URZ+0xa0], R5 ;  /* 0x0000a005000075a7 */ /* 0x002e6400080211ff */
[----:B-1--4-:R-:W-:Y:S09]  /*3110*/  @!P1 BRA `(.L_x_56) ;  /* 0x0000004400ac9947 */ /* 0x012ff20003800000 */
.L_x_129:
[----:B------:R-:W-:Y:S01]  /*3120*/  LEA R4, R10, UR6, 0x4 ;  /* 0x000000060a047c11 */ /* 0x000fe2000f8e20ff */
[----:B------:R-:W-:Y:S01]  /*3130*/  @UP3 ULEA UR4, UR17, UR6, 0x3 ;  /* 0x0000000611043291 */ /* 0x000fe2000f8e18ff */
[----:B------:R-:W-:Y:S01]  /*3140*/  PLOP3.LUT P2, PT, PT, PT, PT, 0x80, 0x8 ;  /* 0x000000000008781c */ /* 0x000fe20003f4f070 */
[----:B------:R-:W-:Y:S01]  /*3150*/  ULEA UR8, UR18, UR6, 0x3 ;  /* 0x0000000612087291 */ /* 0x000fe2000f8e18ff */
[----:B------:R-:W-:Y:S02]  /*3160*/  PRMT R3, RZ, 0x654, R3 ;  /* 0x00000654ff037816 */ /* 0x000fe40000000003 */
[----:B-1----:R-:W1:Y:S01]  /*3170*/  LDS.128 R4, [R4+0x130] ;  /* 0x0001300004047984 */ /* 0x002e620000000c00 */
[----:B------:R-:W-:Y:S02]  /*3180*/  @P0 SHF.L.U32 R2, R8, 0x1f, RZ ;  /* 0x0000001f08020819 */ /* 0x000fe400000006ff */
[----:B------:R-:W-:Y:S01]  /*3190*/  SHF.L.U32 R0, R11, 0x1f, RZ ;  /* 0x0000001f0b007819 */ /* 0x000fe200000006ff */
[----:B------:R-:W-:Y:S01]  /*31a0*/  @!PT LDS RZ, [RZ] ;  /* 0x00000000fffff984 */ /* 0x000fe20000000800 */
[----:B------:R-:W-:Y:S01]  /*31b0*/  @!PT LDS RZ, [RZ] ;  /* 0x00000000fffff984 */ /* 0x000fe20000000800 */
[----:B------:R-:W-:Y:S01]  /*31c0*/  @!PT LDS RZ, [RZ] ;  /* 0x00000000fffff984 */ /* 0x000fe20000000800 */
[----:B------:R-:W-:Y:S01]  /*31d0*/  @!PT LDS RZ, [RZ] ;  /* 0x00000000fffff984 */ /* 0x000fe20000000800 */
[----:B------:R2:W-:Y:S06]  /*31e0*/  MEMBAR.ALL.CTA ;  /* 0x0000000000007992 */ /* 0x0005ec0000008000 */
[----:B--2---:R-:W2:Y:S02]  /*31f0*/  FENCE.VIEW.ASYNC.S ;  /* 0x00000000000073c6 */ /* 0x004ea40000000000 */
[----:B--2---:R2:W-:Y:S01]  /*3200*/  SYNCS.ARRIVE.TRANS64.RED.A1T0 RZ, [R3+URZ], RZ ;  /* 0x000000ff03ff79a7 */ /* 0x0045e200081004ff */
[----:B------:R2:W4:Y:S01]  /*3210*/  @P0 SYNCS.PHASECHK.TRANS64.TRYWAIT P2, [UR4], R2 ;  /* 0x00000002ff0005a7 */ /* 0x0005220008041104 */
[----:B------:R-:W-:Y:S01]  /*3220*/  ULEA.HI UR4, UR18, UR18, URZ, 0x1 ;  /* 0x0000001212047291 */ /* 0x000fe2000f8f08ff */
[----:B-1----:R-:W-:-:S03]  /*3230*/  LOP3.LUT P1, RZ, R6, 0x1, RZ, 0xc0, !PT ;  /* 0x0000000106ff7812 */ /* 0x002fc6000782c0ff */
[----:B------:R-:W-:Y:S02]  /*3240*/  USHF.L.U32 UR9, UR4, 0x6, URZ ;  /* 0x0000000604097899 */ /* 0x000fe400080006ff */
[----:B------:R-:W-:Y:S02]  /*3250*/  ULOP3.LUT UR4, UR4, 0xffe, URZ, 0xc0, !UPT ;  /* 0x00000ffe04047892 */ /* 0x000fe4000f8ec0ff */
[----:B------:R-:W-:Y:S02]  /*3260*/  ULOP3.LUT UR9, UR9, 0xffffff80, URZ, 0xc0, !UPT ;  /* 0xffffff8009097892 */ /* 0x000fe4000f8ec0ff */
[----:B------:R-:W-:Y:S02]  /*3270*/  UIADD3 UR4, UPT, UPT, -UR4, UR18, URZ ;  /* 0x0000001204047290 */ /* 0x000fe4000fffe1ff */
[----:B------:R-:W-:Y:S01]  /*3280*/  UIADD3 UR9, UPT, UPT, UR19, UR9, URZ ;  /* 0x0000000913097290 */ /* 0x000fe2000fffe0ff */
[----:B------:R-:W1:Y:S03]  /*3290*/  SYNCS.PHASECHK.TRANS64.TRYWAIT P0, [UR8+0xe0], R0 ;  /* 0x0000e000ff0075a7 */ /* 0x000e660008001108 */
[----:B------:R-:W-:Y:S01]  /*32a0*/  ULEA UR9, UR4, UR9, 0x14 ;  /* 0x0000000904097291 */ /* 0x000fe2000f8ea0ff */
[----:B-12-4-:R-:W-:Y:S11]  /*32b0*/  @!P0 BRA `(.L_x_57) ;  /* 0x0000004400588947 */ /* 0x016ff60003800000 */
.L_x_131:
[----:B------:R-:W-:Y:S01]  /*32c0*/  IADD3 R10, PT, PT, R10, 0x1, RZ ;  /* 0x000000010a0a7810 */ /* 0x000fe20007ffe0ff */
[----:B------:R-:W-:Y:S06]  /*32d0*/  BRA.U !UP3, `(.L_x_58) ;  /* 0x000000010b987547 */ /* 0x000fec000b800000 */
[----:B------:R-:W-:Y:S01]  /*32e0*/  UPLOP3.LUT UP4, UPT, UPT, UPT, UPT, 0x40, 0x4 ;  /* 0x000000000004789c */ /* 0x000fe20003f8e870 */
[----:B------:R-:W-:Y:S01]  /*32f0*/  UMOV UR16, UR10 ;  /* 0x0000000a00107c82 */ /* 0x000fe20008000000 */
[----:B------:R-:W-:Y:S01]  /*3300*/  UMOV UR15, UR5 ;  /* 0x00000005000f7c82 */ /* 0x000fe20008000000 */
[----:B------:R-:W-:-:S08]  /*3310*/  UMOV UR14, UR17 ;  /* 0x00000011000e7c82 */ /* 0x000fd00008000000 */
.L_x_61:
[----:B------:R-:W-:Y:S02]  /*3320*/  UIADD3 UR16, UPT, UPT, UR16, 0x1, URZ ;  /* 0x0000000110107890 */ /* 0x000fe4000fffe0ff */
[----:B--2---:R-:W-:Y:S02]  /*3330*/  ULEA UR7, UR14, UR6, 0x3 ;  /* 0x000000060e077291 */ /* 0x004fe4000f8e18ff */
[----:B------:R-:W-:Y:S01]  /*3340*/  UISETP.NE.AND UP0, UPT, UR16, URZ, UPT ;  /* 0x000000ff1000728c */ /* 0x000fe2000bf05270 */
[----:B----4-:R-:W-:Y:S10]  /*3350*/  @P2 BRA `(.L_x_59) ;  /* 0x00000000000c2947 */ /* 0x010ff40003800000 */
[----:B-1----:R-:W-:Y:S04]  /*3360*/  SHF.L.U32 R3, R8, 0x1f, RZ ;  /* 0x0000001f08037819 */ /* 0x002fe800000006ff */
[----:B------:R-:W1:Y:S02]  /*3370*/  SYNCS.PHASECHK.TRANS64.TRYWAIT P0, [UR7], R3 ;  /* 0x00000003ff0075a7 */ /* 0x000e640008001107 */
[----:B-1----:R-:W-:Y:S05]  /*3380*/  @!P0 BRA `(.L_x_60) ;  /* 0x00000044003c8947 */ /* 0x002fea0003800000 */
.L_x_59:
[----:B------:R-:W-:Y:S01]  /*3390*/  UISETP.NE.AND UP1, UPT, UR15, 0x1, UPT ;  /* 0x000000010f00788c */ /* 0x000fe2000bf25270 */
[----:B------:R-:W-:Y:S01]  /*33a0*/  PLOP3.LUT P2, PT, PT, PT, PT, 0x80, 0x8 ;  /* 0x000000000008781c */ /* 0x000fe20003f4f070 */
[----:B------:R-:W-:Y:S02]  /*33b0*/  UIADD3 UR17, UPT, UPT, UR14, 0x1, URZ ;  /* 0x000000010e117890 */ /* 0x000fe4000fffe0ff */
[----:B------:R-:W-:Y:S02]  /*33c0*/  ULEA UR24, UR14, UR12, 0x9 ;  /* 0x0000000c0e187291 */ /* 0x000fe4000f8e48ff */
[----:B------:R-:W-:Y:S01]  /*33d0*/  UISETP.NE.AND UP2, UPT, UR17, 0x7, UPT ;  /* 0x000000071100788c */ /* 0x000fe2000bf45270 */
[----:B------:R-:W-:Y:S01]  /*33e0*/  PLOP3.LUT P0, PT, PT, PT, UP1, 0x80, 0x8 ;  /* 0x000000000008781c */ /* 0x000fe20003f0f018 */
[----:B------:R-:W-:Y:S02]  /*33f0*/  ULEA UR26, UR14, UR11, 0x8 ;  /* 0x0000000b0e1a7291 */ /* 0x000fe4000f8e40ff */
[----:B------:R-:W-:Y:S02]  /*3400*/  USEL UR13, URZ, 0x1, UP2 ;  /* 0x00000001ff0d7887 */ /* 0x000fe40009000000 */
[----:B------:R-:W-:Y:S02]  /*3410*/  USEL UR17, UR17, URZ, UP2 ;  /* 0x000000ff11117287 */ /* 0x000fe40009000000 */
[----:B------:R-:W-:Y:S02]  /*3420*/  UIADD3 UR30, UPT, UPT, UR24, 0x2, URZ ;  /* 0x00000002181e7890 */ /* 0x000fe4000fffe0ff */
[----:B------:R-:W-:Y:S01]  /*3430*/  @UP1 ULEA UR4, UR17, UR6, 0x3 ;  /* 0x0000000611041291 */ /* 0x000fe2000f8e18ff */
[----:B------:R-:W-:Y:S01]  /*3440*/  LOP3.LUT R8, R8, UR13, RZ, 0x3c, !PT ;  /* 0x0000000d08087c12 */ /* 0x000fe2000f8e3cff */
[----:B------:R-:W-:Y:S02]  /*3450*/  UIADD3 UR28, UPT, UPT, UR26, 0x2, URZ ;  /* 0x000000021a1c7890 */ /* 0x000fe4000fffe0ff */
[----:B------:R-:W-:Y:S01]  /*3460*/  UIADD3 UR7, UPT, UPT, UR7, 0x38, URZ ;  /* 0x0000003807077890 */ /* 0x000fe2000fffe0ff */
[----:B-1----:R-:W-:Y:S01]  /*3470*/  @P0 SHF.L.U32 R0, R8, 0x1f, RZ ;  /* 0x0000001f08000819 */ /* 0x002fe200000006ff */
[----:B------:R-:W-:Y:S01]  /*3480*/  UMOV UR25, 0x80004020 ;  /* 0x8000402000197882 */ /* 0x000fe20000000000 */
[----:B------:R-:W-:Y:S01]  /*3490*/  UMOV UR27, 0x80004020 ;  /* 0x80004020001b7882 */ /* 0x000fe20000000000 */
[----:B------:R-:W-:Y:S01]  /*34a0*/  UMOV UR31, 0x80004020 ;  /* 0x80004020001f7882 */ /* 0x000fe20000000000 */
[----:B------:R2:W4:Y:S01]  /*34b0*/  @P0 SYNCS.PHASECHK.TRANS64.TRYWAIT P2, [UR4], R0 ;  /* 0x00000000ff0005a7 */ /* 0x0005220008041104 */
[----:B------:R-:W-:Y:S01]  /*34c0*/  UIADD3 UR15, UPT, UPT, UR15, -0x1, URZ ;  /* 0xffffffff0f0f7890 */ /* 0x000fe2000fffe0ff */
[----:B------:R2:W-:Y:S01]  /*34d0*/  UTCQMMA gdesc[UR26], gdesc[UR24], tmem[UR9], tmem[UR22], idesc[UR23], UP4 ;  /* 0x00ff16181a0075ea */ /* 0x0005e2000a000309 */
[----:B------:R-:W-:Y:S01]  /*34e0*/  UPLOP3.LUT UP4, UPT, UPT, UPT, UPT, 0x80, 0x8 ;  /* 0x000000000008789c */ /* 0x000fe20003f8f070 */
[----:B------:R-:W-:Y:S01]  /*34f0*/  UMOV UR29, 0x80004020 ;  /* 0x80004020001d7882 */ /* 0x000fe20000000000 */
[----:B------:R-:W-:Y:S01]  /*3500*/  UMOV UR14, UR17 ;  /* 0x00000011000e7c82 */ /* 0x000fe20008000000 */
[----:B------:R2:W-:Y:S01]  /*3510*/  UTCQMMA gdesc[UR28], gdesc[UR30], tmem[UR9], tmem[UR20], idesc[UR21], UPT ;  /* 0x00ff141e1c0075ea */ /* 0x0005e2000b800309 */
[----:B------:R2:W-:Y:S01]  /*3520*/  UTCBAR [UR7], URZ ;  /* 0x000000ff070073e9 */ /* 0x0005e200080000ff */
[----:B------:R-:W-:Y:S06]  /*3530*/  BRA.U UP0, `(.L_x_61) ;  /* 0xfffffffd00787547 */ /* 0x000fec000b83ffff */
.L_x_58:
[----:B------:R-:W-:Y:S01]  /*3540*/  UIADD3 UR18, UPT, UPT, UR18, 0x1, URZ ;  /* 0x0000000112127890 */ /* 0x000fe2000fffe0ff */
[C---:B------:R-:W-:Y:S01]  /*3550*/  ISETP.NE.AND P0, PT, R10.reuse, 0x2, PT ;  /* 0x000000020a00780c */ /* 0x040fe20003f05270 */
[----:B------:R-:W-:Y:S02]  /*3560*/  UIADD3 UR8, UPT, UPT, UR8, 0xc0, URZ ;  /* 0x000000c008087890 */ /* 0x000fe4000fffe0ff */
[----:B------:R-:W-:Y:S01]  /*3570*/  UISETP.NE.AND UP0, UPT, UR18, 0x4, UPT ;  /* 0x000000041200788c */ /* 0x000fe2000bf05270 */
[----:B-12---:R-:W-:Y:S02]  /*3580*/  SEL R0, RZ, 0x1, P0 ;  /* 0x00000001ff007807 */ /* 0x006fe40000000000 */
[----:B------:R-:W-:Y:S01]  /*3590*/  SEL R10, R10, RZ, P0 ;  /* 0x000000ff0a0a7207 */ /* 0x000fe20000000000 */
[----:B------:R-:W-:Y:S01]  /*35a0*/  USEL UR4, URZ, 0x1, UP0 ;  /* 0x00000001ff047887 */ /* 0x000fe20008000000 */
[----:B------:R-:W-:Y:S01]  /*35b0*/  LOP3.LUT R9, R9, R0, RZ, 0x3c, !PT ;  /* 0x0000000009097212 */ /* 0x000fe200078e3cff */
[----:B------:R-:W-:Y:S01]  /*35c0*/  USEL UR18, UR18, URZ, UP0 ;  /* 0x000000ff12127287 */ /* 0x000fe20008000000 */
[----:B------:R1:W-:Y:S03]  /*35d0*/  UTCBAR [UR8], URZ ;  /* 0x000000ff080073e9 */ /* 0x0003e600080000ff */
[----:B------:R-:W-:Y:S01]  /*35e0*/  LOP3.LUT R11, R11, UR4, RZ, 0x3c, !PT ;  /* 0x000000040b0b7c12 */ /* 0x000fe2000f8e3cff */
[----:B------:R-:W-:Y:S07]  /*35f0*/  @P1 BRA `(.L_x_62) ;  /* 0xfffffff800b01947 */ /* 0x000fee000383ffff */
[----:B------:R-:W2:Y:S01]  /*3600*/  S2UR UR4, SR_CgaCtaId ;  /* 0x00000000000479c3 */ /* 0x000ea20000008800 */
[----:B------:R-:W-:Y:S01]  /*3610*/  ELECT P0, URZ, PT ;  /* 0x0000000000ff782f */ /* 0x000fe20003800000 */
[----:B------:R-:W-:Y:S01]  /*3620*/  IMAD.MOV.U32 R0, RZ, RZ, 0x1 ;  /* 0x00000001ff007424 */ /* 0x000fe200078e00ff */
[----:B------:R-:W-:Y:S01]  /*3630*/  UIADD3 UR6, UPT, UPT, UR6, 0xe0, URZ ;  /* 0x000000e006067890 */ /* 0x000fe2000fffe0ff */
[----:B------:R-:W-:Y:S01]  /*3640*/  SHF.L.U32 R3, R11, 0x1f, RZ ;  /* 0x0000001f0b037819 */ /* 0x000fe200000006ff */
[----:B------:R-:W-:-:S03]  /*3650*/  UMOV UR5, 0x40 ;  /* 0x0000004000057882 */ /* 0x000fc60000000000 */
[----:B------:R-:W-:Y:S01]  /*3660*/  UVIRTCOUNT.DEALLOC.SMPOOL 0x80 ;  /* 0x000000800000784c */ /* 0x000fe20000000000 */
[----:B--2---:R-:W-:Y:S02]  /*3670*/  ULEA UR4, UR4, UR5, 0x18 ;  /* 0x0000000504047291 */ /* 0x004fe4000f8ec0ff */
[----:B------:R-:W-:-:S07]  /*3680*/  ULEA UR5, UR18, UR6, 0x3 ;  /* 0x0000000612057291 */ /* 0x000fce000f8e18ff */
[----:B------:R2:W-:Y:S02]  /*3690*/  @P0 STS.U8 [UR4+0x1c], R0 ;  /* 0x00001c00ff000988 */ /* 0x0005e40008000004 */
[----:B------:R-:W3:Y:S02]  /*36a0*/  SYNCS.PHASECHK.TRANS64.TRYWAIT P0, [UR5], R3 ;  /* 0x00000003ff0075a7 */ /* 0x000ee40008001105 */
[----:B--23--:R-:W-:Y:S05]  /*36b0*/  @!P0 BRA `(.L_x_63) ;  /* 0x0000004000888947 */ /* 0x00cfea0003800000 */
.L_x_134:
[----:B------:R-:W-:-:S04]  /*36c0*/  UIADD3 UR7, UPT, UPT, UR18, 0x1, URZ ;  /* 0x0000000112077890 */ /* 0x000fc8000fffe0ff */
[----:B------:R-:W-:-:S04]  /*36d0*/  UISETP.NE.AND UP0, UPT, UR7, 0x4, UPT ;  /* 0x000000040700788c */ /* 0x000fc8000bf05270 */
[----:B-1----:R-:W-:Y:S02]  /*36e0*/  USEL UR8, URZ, 0x1, UP0 ;  /* 0x00000001ff087887 */ /* 0x002fe40008000000 */
[----:B------:R-:W-:-:S04]  /*36f0*/  USEL UR7, UR7, URZ, UP0 ;  /* 0x000000ff07077287 */ /* 0x000fc80008000000 */
[----:B------:R-:W-:Y:S01]  /*3700*/  ULEA UR5, UR7, UR6, 0x3 ;  /* 0x0000000607057291 */ /* 0x000fe2000f8e18ff */
[----:B------:R-:W-:-:S04]  /*3710*/  LOP3.LUT R2, R11, UR8, RZ, 0x3c, !PT ;  /* 0x000000080b027c12 */ /* 0x000fc8000f8e3cff */
[----:B--2---:R-:W-:-:S04]  /*3720*/  SHF.L.U32 R3, R2, 0x1f, RZ ;  /* 0x0000001f02037819 */ /* 0x004fc800000006ff */
[----:B------:R-:W1:Y:S02]  /*3730*/  SYNCS.PHASECHK.TRANS64.TRYWAIT P0, [UR5], R3 ;  /* 0x00000003ff0075a7 */ /* 0x000e640008001105 */
[----:B-1----:R-:W-:Y:S05]  /*3740*/  @!P0 BRA `(.L_x_64) ;  /* 0x00000040007c8947 */ /* 0x002fea0003800000 */
.L_x_136:
        /* <DEDUP_REMOVED lines=9> */
.L_x_138:
[----:B------:R-:W-:-:S04]  /*37e0*/  UIADD3 UR7, UPT, UPT, UR7, 0x1, URZ ;  /* 0x0000000107077890 */ /* 0x000fc8000fffe0ff */
[----:B------:R-:W-:-:S04]  /*37f0*/  UISETP.NE.AND UP0, UPT, UR7, 0x4, UPT ;  /* 0x000000040700788c */ /* 0x000fc8000bf05270 */
[----:B------:R-:W-:Y:S02]  /*3800*/  USEL UR5, URZ, 0x1, UP0 ;  /* 0x00000001ff057887 */ /* 0x000fe40008000000 */
[----:B------:R-:W-:-:S04]  /*3810*/  USEL UR7, UR7, URZ, UP0 ;  /* 0x000000ff07077287 */ /* 0x000fc80008000000 */
[----:B------:R-:W-:Y:S01]  /*3820*/  ULEA UR7, UR7, UR6, 0x3 ;  /* 0x0000000607077291 */ /* 0x000fe2000f8e18ff */
[----:B-1----:R-:W-:-:S04]  /*3830*/  LOP3.LUT R3, R2, UR5, RZ, 0x3c, !PT ;  /* 0x0000000502037c12 */ /* 0x002fc8000f8e3cff */
[----:B------:R-:W-:-:S04]  /*3840*/  SHF.L.U32 R3, R3, 0x1f, RZ ;  /* 0x0000001f03037819 */ /* 0x000fc800000006ff */
[----:B------:R-:W1:Y:S02]  /*3850*/  SYNCS.PHASECHK.TRANS64.TRYWAIT P0, [UR7], R3 ;  /* 0x00000003ff0075a7 */ /* 0x000e640008001107 */
[----:B-1----:R-:W-:Y:S05]  /*3860*/  @!P0 BRA `(.L_x_66) ;  /* 0x0000004000648947 */ /* 0x002fea0003800000 */
.L_x_140:
[----:B------:R-:W-:Y:S01]  /*3870*/  NOP ;  /* 0x0000000000007918 */ /* 0x000fe20000000000 */
[----:B-1----:R-:W1:Y:S01]  /*3880*/  LDS R0, [UR4+0x14] ;  /* 0x00001404ff007984 */ /* 0x002e620008000800 */
[----:B------:R-:W-:Y:S01]  /*3890*/  ULOP3.LUT UR6, UR19, 0xffff, URZ, 0xc0, !UPT ;  /* 0x0000ffff13067892 */ /* 0x000fe2000f8ec0ff */
[----:B------:R-:W-:Y:S01]  /*38a0*/  UMOV UR8, 0xffff ;  /* 0x0000ffff00087882 */ /* 0x000fe20000000000 */
[----:B------:R-:W-:Y:S02]  /*38b0*/  UMOV UR5, 0x1 ;  /* 0x0000000100057882 */ /* 0x000fe40000000000 */
[----:B------:R-:W-:-:S04]  /*38c0*/  USHF.R.U32.HI UR6, URZ, 0x5, UR6 ;  /* 0x00000005ff067899 */ /* 0x000fc80008011606 */
[----:B------:R-:W-:Y:S02]  /*38d0*/  USHF.L.U32 UR8, UR8, UR6, URZ ;  /* 0x0000000608087299 */ /* 0x000fe400080006ff */
[----:B------:R-:W-:-:S04]  /*38e0*/  USHF.L.U32 UR5, UR5, UR6, URZ ;  /* 0x0000000605057299 */ /* 0x000fc800080006ff */
[----:B-1----:R-:W-:-:S04]  /*38f0*/  LOP3.LUT R0, R0, UR8, RZ, 0xc0, !PT ;  /* 0x0000000800007c12 */ /* 0x002fc8000f8ec0ff */
[----:B------:R-:W-:-:S13]  /*3900*/  ISETP.NE.AND P0, PT, R0, UR8, PT ;  /* 0x0000000800007c0c */ /* 0x000fda000bf05270 */
[----:B------:R-:W-:Y:S05]  /*3910*/  @P0 BRA `(.L_x_67) ;  /* 0x0000000000580947 */ /* 0x000fea0003800000 */
[----:B------:R-:W1:Y:S02]  /*3920*/  LDS R0, [UR4+0x18] ;  /* 0x00001804ff007984 */ /* 0x000e640008000800 */
[----:B-1----:R-:W-:-:S04]  /*3930*/  LOP3.LUT R0, R0, UR5, RZ, 0xc0, !PT ;  /* 0x0000000500007c12 */ /* 0x002fc8000f8ec0ff */
[----:B------:R-:W-:-:S13]  /*3940*/  ISETP.NE.AND P0, PT, R0, UR5, PT ;  /* 0x0000000500007c0c */ /* 0x000fda000bf05270 */
[----:B------:R-:W-:Y:S05]  /*3950*/  @P0 BRA `(.L_x_68) ;  /* 0x00000000003c0947 */ /* 0x000fea0003800000 */
[----:B------:R-:W1:Y:S01]  /*3960*/  S2R R2, SR_LANEID ;  /* 0x0000000000027919 */ /* 0x000e620000000000 */
[----:B------:R-:W-:Y:S01]  /*3970*/  ULOP3.LUT UR8, URZ, UR8, URZ, 0x33, !UPT ;  /* 0x00000008ff087292 */ /* 0x000fe2000f8e33ff */
[----:B------:R-:W-:Y:S01]  /*3980*/  LOP3.LUT R4, RZ, UR5, RZ, 0x33, !PT ;  /* 0x00000005ff047c12 */ /* 0x000fe2000f8e33ff */
[----:B------:R-:W-:Y:S02]  /*3990*/  VOTEU.ANY UR7, UPT, PT ;  /* 0x0000000000077886 */ /* 0x000fe400038e0100 */
[----:B------:R-:W-:Y:S01]  /*39a0*/  UFLO.U32 UR7, UR7 ;  /* 0x00000007000772bd */ /* 0x000fe200080e0000 */
[----:B------:R-:W2:Y:S01]  /*39b0*/  REDUX UR5, R4 ;  /* 0x00000000040573c4 */ /* 0x000ea20000000000 */
[----:B------:R-:W-:-:S06]  /*39c0*/  IMAD.U32 R0, RZ, RZ, UR8 ;  /* 0x00000008ff007e24 */ /* 0x000fcc000f8e00ff */
[----:B------:R3:W-:Y:S01]  /*39d0*/  UTCATOMSWS.AND URZ, UR8 ;  /* 0x0000000800ff79e3 */ /* 0x0007e20008000000 */
[----:B------:R-:W4:Y:S01]  /*39e0*/  REDUX UR6, R0 ;  /* 0x00000000000673c4 */ /* 0x000f220000000000 */
[----:B-1----:R-:W-:Y:S01]  /*39f0*/  ISETP.EQ.U32.AND P0, PT, R2, UR7, PT ;  /* 0x0000000702007c0c */ /* 0x002fe2000bf02070 */
[----:B--2---:R-:W-:Y:S01]  /*3a00*/  IMAD.U32 R2, RZ, RZ, UR5 ;  /* 0x00000005ff027e24 */ /* 0x004fe2000f8e00ff */
[----:B----4-:R-:W-:-:S11]  /*3a10*/  MOV R3, UR6 ;  /* 0x0000000600037c02 */ /* 0x010fd60008000f00 */
[----:B------:R3:W-:Y:S04]  /*3a20*/  @P0 ATOMS.AND RZ, [UR4+0x14], R3 ;  /* 0x00001403ffff098c */ /* 0x0007e8000a800004 */
[----:B------:R3:W-:Y:S01]  /*3a30*/  @P0 ATOMS.AND RZ, [UR4+0x18], R2 ;  /* 0x00001802ffff098c */ /* 0x0007e2000a800004 */
[----:B------:R-:W-:Y:S05]  /*3a40*/  BRA `(.L_x_69) ;  /* 0x0000000000147947 */ /* 0x000fea0003800000 */
.L_x_68:
[----:B------:R-:W-:Y:S02]  /*3a50*/  MOV R2, 0x3a70 ;  /* 0x00003a7000027802 */ /* 0x000fe40000000f00 */
[----:B----45:R-:W-:Y:S05]  /*3a60*/  CALL.REL.NOINC `($__internal_0_$__cuda_sm10x_tcgen05_guardrail_trap_col_being_dealloced_not_returned_by_alloc) ;  /* 0x0000004000c07944 */ /* 0x030fea0003c00000 */
[----:B------:R-:W-:Y:S05]  /*3a70*/  BRA `(.L_x_69) ;  /* 0x0000000000087947 */ /* 0x000fea0003800000 */
.L_x_67:
[----:B------:R-:W-:Y:S02]  /*3a80*/  MOV R2, 0x3aa0 ;  /* 0x00003aa000027802 */ /* 0x000fe40000000f00 */
[----:B----45:R-:W-:Y:S05]  /*3a90*/  CALL.REL.NOINC `($__internal_2_$__cuda_sm10x_tcgen05_guardrail_trap_unallocated_columns_being_dealloced) ;  /* 0x0000004000cc7944 */ /* 0x030fea0003c00000 */
.L_x_69:
[----:B------:R-:W-:Y:S01]  /*3aa0*/  NOP ;  /* 0x0000000000007918 */ /* 0x000fe20000000000 */
[----:B---3--:R-:W-:Y:S05]  /*3ab0*/  EXIT ;  /* 0x000000000000794d */ /* 0x008fea0003800000 */
.L_x_51:
[----:B------:R-:W-:-:S09]  /*3ac0*/  UISETP.NE.OR UP2, UPT, UR8, 0x3, !UP2 ;  /* 0x000000030800788c */ /* 0x000fd2000d745670 */
[----:B------:R-:W-:Y:S05]  /*3ad0*/  BRA.U UP2, `(.L_x_70) ;  /* 0x0000000d02407547 */ /* 0x000fea000b800000 */
[----:B------:R-:W1:Y:S01]  /*3ae0*/  LDC R0, c[0x0][0xb30] ;  /* 0x0002cc00ff007b82 */ /* 0x000e620000000800 */
[----:B------:R-:W2:Y:S01]  /*3af0*/  LDCU.64 UR8, c[0x0][0x888] ;  /* 0x00011100ff0877ac */ /* 0x000ea20008000a00 */
[----:B------:R-:W-:Y:S02]  /*3b00*/  HFMA2 R29, -RZ, RZ, 0, 0 ;  /* 0x00000000ff1d7431 */ /* 0x000fe400000001ff */
[----:B------:R-:W-:Y:S01]  /*3b10*/  IMAD.MOV.U32 R31, RZ, RZ, 0x1 ;  /* 0x00000001ff1f7424 */ /* 0x000fe200078e00ff */
[----:B------:R-:W-:Y:S01]  /*3b20*/  MOV R23, 0x1000 ;  /* 0x0000100000177802 */ /* 0x000fe20000000f00 */
[----:B------:R-:W4:Y:S01]  /*3b30*/  LDCU.64 UR4, c[0x0][0x890] ;  /* 0x00011200ff0477ac */ /* 0x000f220008000a00 */
[----:B------:R-:W-:Y:S01]  /*3b40*/  IMAD.MOV.U32 R30, RZ, RZ, RZ ;  /* 0x000000ffff1e7224 */ /* 0x000fe200078e00ff */
[----:B------:R-:W3:Y:S01]  /*3b50*/  LDC R19, c[0x0][0x370] ;  /* 0x0000dc00ff137b82 */ /* 0x000ee20000000800 */
[----:B------:R-:W-:Y:S01]  /*3b60*/  UMOV UR7, 0x400 ;  /* 0x0000040000077882 */ /* 0x000fe20000000000 */
[----:B------:R-:W-:-:S02]  /*3b70*/  UPLOP3.LUT UP1, UPT, UPT, UPT, UPT, 0x40, 0x4 ;  /* 0x000000000004789c */ /* 0x000fc40003f2e870 */
[----:B------:R-:W-:-:S04]  /*3b80*/  ULEA UR7, UR37, UR7, 0x18 ;  /* 0x0000000725077291 */ /* 0x000fc8000f8ec0ff */
[----:B------:R-:W3:Y:S01]  /*3b90*/  LDC R2, c[0x0][0xb0c] ;  /* 0x0002c300ff027b82 */ /* 0x000ee20000000800 */
[----:B------:R-:W-:Y:S02]  /*3ba0*/  UIADD3 UR13, UPT, UPT, UR7, 0x78, URZ ;  /* 0x00000078070d7890 */ /* 0x000fe4000fffe0ff */
[----:B--2---:R-:W-:Y:S02]  /*3bb0*/  UISETP.NE.U32.AND UP2, UPT, UR8, URZ, UPT ;  /* 0x000000ff0800728c */ /* 0x004fe4000bf45070 */
[----:B------:R-:W-:Y:S02]  /*3bc0*/  UIADD3 UR17, UPT, UPT, UR7, 0x70, URZ ;  /* 0x0000007007117890 */ /* 0x000fe4000fffe0ff */
[----:B----4-:R-:W-:Y:S01]  /*3bd0*/  UISETP.NE.U32.AND UP3, UPT, UR4, URZ, UPT ;  /* 0x000000ff0400728c */ /* 0x010fe2000bf65070 */
[----:B------:R-:W2:Y:S01]  /*3be0*/  LDC R18, c[0x0][0xb20] ;  /* 0x0002c800ff127b82 */ /* 0x000ea20000000800 */
[----:B-1----:R-:W-:Y:S01]  /*3bf0*/  ISETP.NE.AND P1, PT, R0, 0x1, PT ;  /* 0x000000010000780c */ /* 0x002fe20003f25270 */
[----:B------:R-:W-:-:S02]  /*3c00*/  UISETP.NE.AND.EX UP2, UPT, UR9, URZ, UPT, UP2 ;  /* 0x000000ff0900728c */ /* 0x000fc4000bf45320 */
[----:B------:R-:W-:Y:S02]  /*3c10*/  UPRMT UR13, UR37, 0x654, UR13 ;  /* 0x00000654250d7896 */ /* 0x000fe4000800000d */
[----:B------:R-:W-:Y:S02]  /*3c20*/  UISETP.NE.AND.EX UP3, UPT, UR5, URZ, UPT, UP3 ;  /* 0x000000ff0500728c */ /* 0x000fe4000bf65330 */
[----:B------:R-:W1:Y:S08]  /*3c30*/  LDC.64 R32, c[0x0][0x348] ;  /* 0x0000d200ff207b82 */ /* 0x000e700000000a00 */
[----:B------:R-:W4:Y:S08]  /*3c40*/  LDC.64 R16, c[0x0][0xb10] ;  /* 0x0002c400ff107b82 */ /* 0x000f300000000a00 */
[----:B------:R-:W1:Y:S08]  /*3c50*/  LDC.64 R6, c[0x0][0xb18] ;  /* 0x0002c600ff067b82 */ /* 0x000e700000000a00 */
[----:B------:R-:W1:Y:S08]  /*3c60*/  LDC.64 R4, c[0x0][0xb28] ;  /* 0x0002ca00ff047b82 */ /* 0x000e700000000a00 */
[----:B--23--:R-:W1:Y:S02]  /*3c70*/  LDC R22, c[0x0][0x374] ;  /* 0x0000dd00ff167b82 */ /* 0x00ce640000000800 */
.L_x_79:
[C---:B------:R-:W-:Y:S02]  /*3c80*/  LEA R0, R30.reuse, UR7, 0x3 ;  /* 0x000000071e007c11 */ /* 0x040fe4000f8e18ff */
[----:B------:R-:W-:Y:S02]  /*3c90*/  SHF.L.U32 R3, R29, 0x1f, RZ ;  /* 0x0000001f1d037819 */ /* 0x000fe400000006ff */
[----:B------:R-:W-:Y:S02]  /*3ca0*/  LEA R24, R30, UR7, 0x4 ;  /* 0x000000071e187c11 */ /* 0x000fe4000f8e20ff */
[----:B--2---:R-:W2:Y:S02]  /*3cb0*/  SYNCS.PHASECHK.TRANS64.TRYWAIT P0, [R0+URZ+0xa0], R3 ;  /* 0x0000a003000075a7 */ /* 0x004ea400080011ff */
[----:B--2---:R-:W-:Y:S05]  /*3cc0*/  @!P0 BRA `(.L_x_71) ;  /* 0x0000003c00648947 */ /* 0x004fea0003800000 */
.L_x_141:
[----:B------:R-:W-:Y:S01]  /*3cd0*/  ISETP.GE.AND P0, PT, R40, 0x1, PT ;  /* 0x000000012800780c */ /* 0x000fe20003f06270 */
[----:B------:R-:W3:Y:S01]  /*3ce0*/  LDS.128 R24, [R24+0x130] ;  /* 0x0001300018187984 */ /* 0x000ee20000000c00 */
[----:B--2---:R-:W-:Y:S01]  /*3cf0*/  VIADD R0, R0, 0xb0 ;  /* 0x000000b000007836 */ /* 0x004fe20000000000 */
[----:B------:R-:W-:Y:S01]  /*3d00*/  @!PT LDS RZ, [RZ] ;  /* 0x00000000fffff984 */ /* 0x000fe20000000800 */
[----:B------:R-:W-:Y:S01]  /*3d10*/  @!PT LDS RZ, [RZ] ;  /* 0x00000000fffff984 */ /* 0x000fe20000000800 */
[----:B------:R-:W-:Y:S01]  /*3d20*/  @!PT LDS RZ, [RZ] ;  /* 0x00000000fffff984 */ /* 0x000fe20000000800 */
[----:B------:R-:W-:Y:S01]  /*3d30*/  @!PT LDS RZ, [RZ] ;  /* 0x00000000fffff984 */ /* 0x000fe20000000800 */
[----:B------:R2:W-:Y:S06]  /*3d40*/  MEMBAR.ALL.CTA ;  /* 0x0000000000007992 */ /* 0x0005ec0000008000 */
[----:B--2---:R-:W2:Y:S01]  /*3d50*/  FENCE.VIEW.ASYNC.S ;  /* 0x00000000000073c6 */ /* 0x004ea20000000000 */
[----:B------:R-:W-:Y:S04]  /*3d60*/  PRMT R0, RZ, 0x654, R0 ;  /* 0x00000654ff007816 */ /* 0x000fe80000000000 */
[----:B--2---:R2:W-:Y:S01]  /*3d70*/  SYNCS.ARRIVE.TRANS64.RED.A1T0 RZ, [R0+URZ], RZ ;  /* 0x000000ff00ff79a7 */ /* 0x0045e200081004ff */
[----:B---3--:R-:W-:Y:S11]  /*3d80*/  LOP3.LUT P3, RZ, R26, 0x1, RZ, 0xc0, !PT ;  /* 0x000000011aff7812 */ /* 0x008ff6000786c0ff */
[----:B------:R-:W-:Y:S02]  /*3d90*/  @!UPT UIADD3 URZ, UPT, UPT, URZ, URZ, URZ ;  /* 0x000000fffffff290 */ /* 0x000fe4000fffe0ff */
[----:B------:R-:W-:Y:S02]  /*3da0*/  @P3 MOV R13, R24 ;  /* 0x00000018000d3202 */ /* 0x000fe40000000f00 */
[----:B------:R-:W-:Y:S01]  /*3db0*/  @P3 LOP3.LUT R8, R25, 0xffff, RZ, 0xc0, !PT ;  /* 0x0000ffff19083812 */ /* 0x000fe200078ec0ff */
[----:B--2---:R-:W-:Y:S06]  /*3dc0*/  @!P0 BRA `(.L_x_72) ;  /* 0x0000000000a48947 */ /* 0x004fec0003800000 */
[----:B-1----:R-:W-:Y:S01]  /*3dd0*/  IMAD.HI.U32 R35, R22, R7, RZ ;  /* 0x0000000716237227 */ /* 0x002fe200078e00ff */
[----:B------:R-:W-:Y:S02]  /*3de0*/  ISETP.NE.AND P0, PT, R6, 0x1, PT ;  /* 0x000000010600780c */ /* 0x000fe40003f05270 */
[----:B------:R-:W-:Y:S01]  /*3df0*/  ISETP.NE.AND P2, PT, R40, 0x1, PT ;  /* 0x000000012800780c */ /* 0x000fe20003f45270 */
[----:B----4-:R-:W-:Y:S01]  /*3e00*/  IMAD.HI.U32 R34, R19, R16, RZ ;  /* 0x0000001013227227 */ /* 0x010fe200078e00ff */
[----:B------:R-:W-:Y:S02]  /*3e10*/  SHF.R.U32.HI R35, RZ, R18, R35 ;  /* 0x00000012ff237219 */ /* 0x000fe40000011623 */
[----:B------:R-:W-:Y:S01]  /*3e20*/  ISETP.NE.AND P4, PT, R2, 0x1, PT ;  /* 0x000000010200780c */ /* 0x000fe20003f85270 */
[----:B------:R-:W-:Y:S01]  /*3e30*/  IMAD.HI.U32 R36, R13, R16, RZ ;  /* 0x000000100d247227 */ /* 0x000fe200078e00ff */
[----:B------:R-:W-:Y:S02]  /*3e40*/  SHF.R.U32.HI R34, RZ, R17, R34 ;  /* 0x00000011ff227219 */ /* 0x000fe40000011622 */
[----:B------:R-:W-:Y:S01]  /*3e50*/  SEL R3, R22, R35, !P0 ;  /* 0x0000002316037207 */ /* 0x000fe20004000000 */
[C---:B------:R-:W-:Y:S01]  /*3e60*/  IMAD.HI.U32 R35, R8.reuse, R7, RZ ;  /* 0x0000000708237227 */ /* 0x040fe200078e00ff */
[----:B------:R-:W-:Y:S02]  /*3e70*/  SEL R11, R19, R34, !P4 ;  /* 0x00000022130b7207 */ /* 0x000fe40006000000 */
[----:B------:R-:W-:Y:S01]  /*3e80*/  SHF.R.U32.HI R36, RZ, R17, R36 ;  /* 0x00000011ff247219 */ /* 0x000fe20000011624 */
[----:B------:R-:W-:Y:S01]  /*3e90*/  IMAD.HI.U32 R38, R3, R4, RZ ;  /* 0x0000000403267227 */ /* 0x000fe200078e00ff */
[----:B------:R-:W-:Y:S03]  /*3ea0*/  SHF.R.U32.HI R35, RZ, R18, R35 ;  /* 0x00000012ff237219 */ /* 0x000fe60000011623 */
[----:B------:R-:W-:Y:S01]  /*3eb0*/  IMAD.HI.U32 R34, R11, R4, RZ ;  /* 0x000000040b227227 */ /* 0x000fe200078e00ff */
[----:B------:R-:W-:Y:S02]  /*3ec0*/  @P2 SHF.R.U32.HI R3, RZ, R5, R38 ;  /* 0x00000005ff032219 */ /* 0x000fe40000011626 */
[----:B------:R-:W-:Y:S02]  /*3ed0*/  SEL R9, R8, R35, !P0 ;  /* 0x0000002308097207 */ /* 0x000fe40004000000 */
[----:B------:R-:W-:Y:S01]  /*3ee0*/  @P2 SHF.R.U32.HI R11, RZ, R5, R34 ;  /* 0x00000005ff0b2219 */ /* 0x000fe20000011622 */
[C---:B------:R-:W-:Y:S01]  /*3ef0*/  IMAD R10, R40.reuse, R3, RZ ;  /* 0x00000003280a7224 */ /* 0x040fe200078e02ff */
[----:B------:R-:W-:Y:S01]  /*3f00*/  SEL R3, R13, R36, !P4 ;  /* 0x000000240d037207 */ /* 0x000fe20006000000 */
[C---:B------:R-:W-:Y:S03]  /*3f10*/  IMAD.HI.U32 R14, R9.reuse, R4, RZ ;  /* 0x00000004090e7227 */ /* 0x040fe600078e00ff */
[----:B------:R-:W-:Y:S01]  /*3f20*/  ISETP.GE.AND P0, PT, R9, R10, PT ;  /* 0x0000000a0900720c */ /* 0x000fe20003f06270 */
[C---:B------:R-:W-:Y:S01]  /*3f30*/  IMAD R12, R40.reuse, R11, RZ ;  /* 0x0000000b280c7224 */ /* 0x040fe200078e02ff */
[-C--:B------:R-:W-:Y:S04]  /*3f40*/  SHF.R.U32.HI R14, RZ, R5.reuse, R14 ;  /* 0x00000005ff0e7219 */ /* 0x080fe8000001160e */
[----:B------:R-:W-:Y:S02]  /*3f50*/  ISETP.GE.OR P0, PT, R3, R12, P0 ;  /* 0x0000000c0300720c */ /* 0x000fe40000706670 */
[----:B------:R-:W-:Y:S05]  /*3f60*/  SEL R15, R9, R14, !P2 ;  /* 0x0000000e090f7207 */ /* 0x000fea0005000000 */
[----:B------:R-:W-:Y:S04]  /*3f70*/  IMAD.MOV R14, RZ, RZ, -R15 ;  /* 0x000000ffff0e7224 */ /* 0x000fe800078e0a0f */
[----:B------:R-:W-:Y:S02]  /*3f80*/  IMAD R14, R40, R14, R9 ;  /* 0x0000000e280e7224 */ /* 0x000fe400078e0209 */
[C---:B------:R-:W-:Y:S05]  /*3f90*/  @!P0 IMAD.HI.U32 R10, R3.reuse, R4, RZ ;  /* 0x00000004030a8227 */ /* 0x040fea00078e00ff */
[----:B------:R-:W-:Y:S04]  /*3fa0*/  @!P0 SHF.R.U32.HI R10, RZ, R5, R10 ;  /* 0x00000005ff0a8219 */ /* 0x000fe8000001160a */
[----:B------:R-:W-:Y:S01]  /*3fb0*/  @!P0 SEL R0, R3, R10, !P2 ;  /* 0x0000000a03008207 */ /* 0x000fe20005000000 */
[----:B------:R-:W-:Y:S03]  /*3fc0*/  IMAD.MOV R10, RZ, RZ, -R3 ;  /* 0x000000ffff0a7224 */ /* 0x000fe600078e0a03 */
[----:B------:R-:W-:Y:S01]  /*3fd0*/  @!P0 IADD3 R15, PT, PT, R15, -R0, RZ ;  /* 0x800000000f0f8210 */ /* 0x000fe20007ffe0ff */
[----:B------:R-:W-:Y:S01]  /*3fe0*/  @!P0 IMAD R0, R11, R14, R0 ;  /* 0x0000000e0b008224 */ /* 0x000fe200078e0200 */
[----:B------:R-:W-:Y:S01]  /*3ff0*/  IADD3 R11, PT, PT, -R9, RZ, RZ ;  /* 0x000000ff090b7210 */ /* 0x000fe20007ffe1ff */
[----:B------:R-:W-:Y:S02]  /*4000*/  IMAD R13, R2, R10, R13 ;  /* 0x0000000a020d7224 */ /* 0x000fe400078e020d */
[----:B------:R-:W-:Y:S02]  /*4010*/  @!P0 IMAD R9, R15, R40, R3 ;  /* 0x000000280f098224 */ /* 0x000fe400078e0203 */
[----:B------:R-:W-:Y:S02]  /*4020*/  @!P0 IMAD.MOV.U32 R3, RZ, RZ, R0 ;  /* 0x000000ffff038224 */ /* 0x000fe400078e0000 */
[----:B------:R-:W-:Y:S02]  /*4030*/  IMAD R8, R6, R11, R8 ;  /* 0x0000000b06087224 */ /* 0x000fe400078e0208 */
[----:B------:R-:W-:Y:S02]  /*4040*/  IMAD R13, R3, R2, R13 ;  /* 0x00000002030d7224 */ /* 0x000fe400078e020d */
[----:B------:R-:W-:Y:S02]  /*4050*/  IMAD R8, R9, R6, R8 ;  /* 0x0000000609087224 */ /* 0x000fe400078e0208 */
.L_x_72:
[----:B------:R-:W-:Y:S05]  /*4060*/  BRA.U UP1, `(.L_x_73) ;  /* 0x0000000101107547 */ /* 0x000fea000b800000 */
[----:B------:R-:W-:Y:S04]  /*4070*/  MOV R0, UR6 ;  /* 0x0000000600007c02 */ /* 0x000fe80008000f00 */
[----:B------:R-:W-:Y:S04]  /*4080*/  SHF.L.U32 R3, R0, 0x1f, RZ ;  /* 0x0000001f00037819 */ /* 0x000fe800000006ff */
[----:B------:R-:W2:Y:S02]  /*4090*/  SYNCS.PHASECHK.TRANS64.TRYWAIT P0, [UR7+0x98], R3 ;  /* 0x00009803ff0075a7 */ /* 0x000ea40008001107 */
[----:B--2---:R-:W-:Y:S05]  /*40a0*/  @!P0 BRA `(.L_x_74) ;  /* 0x0000003800808947 */ /* 0x004fea0003800000 */
.L_x_73:
[----:B------:R-:W-:Y:S02]  /*40b0*/  R2UR UR19, R21 ;  /* 0x00000000151372ca */ /* 0x000fe400000e0000 */
[----:B------:R-:W-:Y:S02]  /*40c0*/  R2UR UR18, R20 ;  /* 0x00000000141272ca */ /* 0x000fe400000e0000 */
[----:B------:R-:W-:Y:S02]  /*40d0*/  ISETP.NE.U32.AND P2, PT, RZ, UR4, PT ;  /* 0x00000004ff007c0c */ /* 0x000fe4000bf45070 */
[----:B------:R-:W-:Y:S02]  /*40e0*/  SHF.L.U32 R12, R31, 0x1f, RZ ;  /* 0x0000001f1f0c7819 */ /* 0x000fe400000006ff */
[----:B------:R-:W-:Y:S05]  /*40f0*/  ISETP.NE.AND.EX P2, PT, RZ, UR5, PT, P2 ;  /* 0x00000005ff007c0c */ /* 0x000fea000bf45320 */
[----:B------:R-:W-:Y:S02]  /*4100*/  USHF.L.U32 UR19, UR19, 0x6, URZ ;  /* 0x0000000613137899 */ /* 0x000fe400080006ff */
[----:B------:R-:W-:Y:S01]  /*4110*/  USHF.L.U32 UR18, UR18, 0x7, URZ ;  /* 0x0000000712127899 */ /* 0x000fe200080006ff */
[----:B------:R-:W-:Y:S11]  /*4120*/  BRA.U !UP3, `(.L_x_75) ;  /* 0x000000010b347547 */ /* 0x000ff6000b800000 */
[----:B------:R-:W-:Y:S01]  /*4130*/  UPLOP3.LUT UP0, UPT, UPT, UPT, UP2, 0x80, 0x8 ;  /* 0x000000000008789c */ /* 0x000fe20003f0f020 */
[----:B--2---:R-:W-:Y:S02]  /*4140*/  HFMA2 R0, -RZ, RZ, 0, 5.9604644775390625e-08 ;  /* 0x00000001ff007431 */ /* 0x004fe400000001ff */
[----:B------:R-:W-:Y:S03]  /*4150*/  IMAD.MOV.U32 R95, RZ, RZ, 0x1 ;  /* 0x00000001ff5f7424 */ /* 0x000fe600078e00ff */
[----:B------:R-:W-:Y:S05]  /*4160*/  PLOP3.LUT P0, PT, PT, PT, UP0, 0x80, 0x8 ;  /* 0x000000000008781c */ /* 0x000fea0003f0f008 */
[----:B------:R-:W2:Y:S01]  /*4170*/  @UP0 LDCU.64 UR10, c[0x0][0x888] ;  /* 0x00011100ff0a07ac */ /* 0x000ea20008000a00 */
[----:B------:R-:W-:Y:S07]  /*4180*/  @UP0 UIMAD UR8, UR36, UR4, URZ ;  /* 0x00000004240802a4 */ /* 0x000fee000f8e02ff */
[----:B------:R-:W-:Y:S01]  /*4190*/  @!P0 PRMT R95, R0, 0x7610, R95 ;  /* 0x00007610005f8816 */ /* 0x000fe2000000005f */
[----:B--2---:R-:W-:Y:S03]  /*41a0*/  @UP0 UIMAD.WIDE UR10, UR8, 0x4, UR10 ;  /* 0x00000004080a08a5 */ /* 0x004fe6000f8e020a */
[----:B------:R-:W2:Y:S03]  /*41b0*/  @!UP0 LDCU UR8, c[0x0][0x880] ;  /* 0x00011000ff0887ac */ /* 0x000ea60008000800 */
[----:B------:R-:W-:Y:S01]  /*41c0*/  IMAD.U32 R10, RZ, RZ, UR10 ;  /* 0x0000000aff0a7e24 */ /* 0x000fe2000f8e00ff */
[----:B------:R-:W-:Y:S05]  /*41d0*/  MOV R11, UR11 ;  /* 0x0000000b000b7c02 */ /* 0x000fea0008000f00 */
[----:B-----5:R3:W5:Y:S02]  /*41e0*/  @P0 LDG.E R49, desc[UR46][R10.64] ;  /* 0x0000002e0a310981 */ /* 0x020764000c1e1900 */
[----:B--23--:R-:W-:Y:S07]  /*41f0*/  @!P0 IMAD.U32 R49, RZ, RZ, UR8 ;  /* 0x00000008ff318e24 */ /* 0x00cfee000f8e00ff */
.L_x_75:
[----:B-----5:R-:W-:Y:S01]  /*4200*/  @!P2 FSETP.EQ.AND P0, PT, R49, RZ, PT ;  /* 0x000000ff3100a20b */ /* 0x020fe20003f02000 */
[----:B------:R-:W-:Y:S01]  /*4210*/  @!UPT UIADD3 URZ, UPT, UPT, URZ, URZ, URZ ;  /* 0x000000fffffff290 */ /* 0x000fe2000fffe0ff */
[----:B------:R-:W-:Y:S11]  /*4220*/  @!P2 BRA `(.L_x_76) ;  /* 0x000000000014a947 */ /* 0x000ff60003800000 */
[----:B------:R-:W-:Y:S02]  /*4230*/  LOP3.LUT P2, RZ, R95, 0xff, RZ, 0xc0, !PT ;  /* 0x000000ff5fff7812 */ /* 0x000fe4000784c0ff */
[----:B------:R-:W-:Y:S04]  /*4240*/  PLOP3.LUT P0, PT, PT, PT, UP0, 0x80, 0x8 ;  /* 0x000000000008781c */ /* 0x000fe80003f0f008 */
[----:B------:R-:W-:Y:S07]  /*4250*/  PLOP3.LUT P0, PT, P0, PT, PT, 0x8, 0x80 ;  /* 0x000000000080781c */ /* 0x000fee000070e170 */
[----:B------:R-:W-:Y:S11]  /*4260*/  @P2 FSETP.EQ.AND P0, PT, R49, RZ, PT ;  /* 0x000000ff3100220b */ /* 0x000ff60003f02000 */
[----:B------:R-:W-:Y:S02]  /*4270*/  @!UPT UIADD3 URZ, UPT, UPT, URZ, URZ, URZ ;  /* 0x000000fffffff290 */ /* 0x000fe4000fffe0ff */
.L_x_76:
[----:B------:R-:W3:Y:S01]  /*4280*/  SYNCS.PHASECHK.TRANS64.TRYWAIT P2, [UR7+0x80], R12 ;  /* 0x0000800cff0075a7 */ /* 0x000ee20008041107 */
[----:B------:R-:W-:Y:S04]  /*4290*/  ELECT P4, URZ, PT ;  /* 0x0000000000ff782f */ /* 0x000fe80003880000 */
[----:B------:R-:W-:Y:S11]  /*42a0*/  PLOP3.LUT P4, PT, P0, P4, PT, 0xf2, 0x2f ;  /* 0x00000000002f781c */ /* 0x000ff60000789e72 */
[----:B------:R-:W-:Y:S02]  /*42b0*/  @!UPT UIADD3 URZ, UPT, UPT, URZ, URZ, URZ ;  /* 0x000000fffffff290 */ /* 0x000fe4000fffe0ff */
[----:B-1----:R-:W-:Y:S05]  /*42c0*/  @!P4 IADD3 R21, P0, PT, R32, 0x580, RZ ;  /* 0x000005802015c810 */ /* 0x002fea0007f1e0ff */
[----:B------:R-:W-:Y:S01]  /*42d0*/  @!P4 IMAD.X R20, RZ, RZ, R33, P0 ;  /* 0x000000ffff14c224 */ /* 0x000fe200000e0621 */
[----:B---3--:R-:W-:Y:S07]  /*42e0*/  @!P2 BRA `(.L_x_77) ;  /* 0x000000380008a947 */ /* 0x008fee0003800000 */
.L_x_144:
[----:B------:R-:W3:Y:S01]  /*42f0*/  LDC.64 R14, c[0x0][0xb10] ;  /* 0x0002c400ff0e7b82 */ /* 0x000ee20000000a00 */
[----:B------:R-:W-:Y:S01]  /*4300*/  @!P4 R2UR UR8, R20 ;  /* 0x000000001408c2ca */ /* 0x000fe200000e0000 */
[----:B------:R-:W-:Y:S01]  /*4310*/  VOTEU.ALL UP1, P4 ;  /* 0x0000000000ff7886 */ /* 0x000fe20002020000 */
[----:B------:R-:W-:Y:S01]  /*4320*/  @!P4 R2UR UR9, R21 ;  /* 0x000000001509c2ca */ /* 0x000fe200000e0000 */
[----:B------:R-:W-:Y:S01]  /*4330*/  UMOV UR10, 0x0 ;  /* 0x00000000000a7882 */ /* 0x000fe20000000000 */
[----:B------:R-:W-:Y:S03]  /*4340*/  UMOV UR11, 0x10000000 ;  /* 0x10000000000b7882 */ /* 0x000fe60000000000 */
[----:B------:R-:W5:Y:S01]  /*4350*/  LDC.64 R10, c[0x0][0xb18] ;  /* 0x0002c600ff0a7b82 */ /* 0x000f620000000a00 */
[----:B------:R-:W-:Y:S01]  /*4360*/  @!UP1 UIADD3 UR16, UPT, UPT, UR7, 0x200, URZ ;  /* 0x0000020007109890 */ /* 0x000fe2000fffe0ff */
[----:B------:R-:W-:Y:S01]  /*4370*/  @P3 SHF.R.U32.HI R28, RZ, 0x10, R25 ;  /* 0x00000010ff1c3819 */ /* 0x000fe20000011619 */
[----:B------:R-:W-:Y:S01]  /*4380*/  VOTEU.ALL UP1, P4 ;  /* 0x0000000000ff7886 */ /* 0x000fe20002020000 */
[----:B------:R-:W-:Y:S01]  /*4390*/  UMOV UR20, UR36 ;  /* 0x0000002400147c82 */ /* 0x000fe20008000000 */
[----:B------:R-:W-:Y:S03]  /*43a0*/  VIADD R30, R30, 0x1 ;  /* 0x000000011e1e7836 */ /* 0x000fe60000000000 */
[----:B--2---:R-:W2:Y:S01]  /*43b0*/  @!P1 LDC R0, c[0x0][0xb20] ;  /* 0x0002c800ff009b82 */ /* 0x004ea20000000800 */
[----:B------:R-:W-:Y:S01]  /*43c0*/  IMAD.U32 R21, RZ, RZ, UR8 ;  /* 0x00000008ff157e24 */ /* 0x000fe2000f8e00ff */
[----:B------:R-:W-:Y:S06]  /*43d0*/  UPRMT UR8, UR37, 0x654, UR17 ;  /* 0x0000065425087896 */ /* 0x000fec0008000011 */
[----:B-1----:R-:W1:Y:S01]  /*43e0*/  @!P1 LDC R3, c[0x0][0xb0c] ;  /* 0x0002c300ff039b82 */ /* 0x002e620000000800 */
[----:B------:R-:W-:Y:S01]  /*43f0*/  IMAD.U32 R20, RZ, RZ, UR9 ;  /* 0x00000009ff147e24 */ /* 0x000fe2000f8e00ff */
[----:B------:R-:W-:Y:S04]  /*4400*/  @!P4 R2UR UR15, R21 ;  /* 0x00000000150fc2ca */ /* 0x000fe800000e0000 */
[----:B------:R-:W-:Y:S01]  /*4410*/  @!P4 R2UR UR14, R20 ;  /* 0x00000000140ec2ca */ /* 0x000fe200000e0000 */
[----:B------:R-:W-:Y:S11]  /*4420*/  @!P4 IMAD.MOV.U32 R20, RZ, RZ, 0x1000 ;  /* 0x00001000ff14c424 */ /* 0x000ff600078e00ff */
[----:B------:R-:W-:Y:S01]  /*4430*/  @!UPT UIADD3 URZ, UPT, UPT, URZ, URZ, URZ ;  /* 0x000000fffffff290 */ /* 0x000fe2000fffe0ff */
[----:B------:R1:W-:Y:S01]  /*4440*/  @!UP1 UTMALDG.3D [UR16], [UR14], desc[UR10] ;  /* 0x00000a100e0095b4 */ /* 0x0003e20008011000 */
[----:B------:R1:W-:Y:S02]  /*4450*/  @!P4 SYNCS.ARRIVE.TRANS64.RED.A0TR RZ, [UR7+0x70], R20 ;  /* 0x00007014ffffc9a7 */ /* 0x0003e40008300407 */
[----:B-1----:R-:W-:Y:S01]  /*4460*/  @!P1 ISETP.NE.AND P2, PT, R3, 0x1, PT ;  /* 0x000000010300980c */ /* 0x002fe20003f45270 */
[C---:B---3--:R-:W-:Y:S01]  /*4470*/  @!P1 IMAD.HI.U32 R14, R13.reuse, R14, RZ ;  /* 0x0000000e0d0e9227 */ /* 0x048fe200078e00ff */
[----:B-----5:R-:W-:Y:S03]  /*4480*/  @!P1 ISETP.NE.AND P0, PT, R10, 0x1, PT ;  /* 0x000000010a00980c */ /* 0x020fe60003f05270 */
[C---:B------:R-:W-:Y:S01]  /*4490*/  @!P1 IMAD.HI.U32 R11, R8.reuse, R11, RZ ;  /* 0x0000000b080b9227 */ /* 0x040fe200078e00ff */
[----:B------:R-:W-:Y:S04]  /*44a0*/  @!P1 SHF.R.U32.HI R14, RZ, R15, R14 ;  /* 0x0000000fff0e9219 */ /* 0x000fe8000001160e */
[----:B--2---:R-:W-:Y:S01]  /*44b0*/  @!P1 SHF.R.U32.HI R9, RZ, R0, R11 ;  /* 0x00000000ff099219 */ /* 0x004fe2000001160b */
[----:B------:R-:W-:Y:S01]  /*44c0*/  SYNCS.ARRIVE.TRANS64.RED.A1T0 RZ, [UR8], RZ ;  /* 0x000000ffffff79a7 */ /* 0x000fe20008100408 */
[----:B------:R-:W-:Y:S02]  /*44d0*/  @!P1 SEL R14, R13, R14, !P2 ;  /* 0x0000000e0d0e9207 */ /* 0x000fe40005000000 */
[----:B------:R-:W-:Y:S01]  /*44e0*/  @!P1 SEL R9, R8, R9, !P0 ;  /* 0x0000000908099207 */ /* 0x000fe20004000000 */
[----:B------:R-:W1:Y:S04]  /*44f0*/  SYNCS.PHASECHK.TRANS64.TRYWAIT P5, [UR7+0x88], R12 ;  /* 0x0000880cff0075a7 */ /* 0x000e6800080a1107 */
[----:B------:R-:W-:Y:S02]  /*4500*/  @!P1 IMAD.IADD R0, R9, 0x1, -R14 ;  /* 0x0000000109009824 */ /* 0x000fe400078e0a0e */
[----:B------:R-:W-:Y:S02]  /*4510*/  @!P1 IMAD.IADD R9, R14, 0x1, -R9 ;  /* 0x000000010e099824 */ /* 0x000fe400078e0a09 */
[----:B------:R-:W-:Y:S02]  /*4520*/  @!P1 IMAD R13, R0, R3, R13 ;  /* 0x00000003000d9224 */ /* 0x000fe400078e020d */
[----:B------:R-:W-:Y:S01]  /*4530*/  @!P1 IMAD R8, R9, R10, R8 ;  /* 0x0000000a09089224 */ /* 0x000fe200078e0208 */
[----:B-1----:R-:W-:Y:S06]  /*4540*/  @!P5 BRA `(.L_x_78) ;  /* 0x000000340088d947 */ /* 0x002fec0003800000 */
.L_x_146:
[----:B-1----:R-:W-:Y:S01]  /*4550*/  @!P4 IADD3 R3, P0, PT, R32, 0x580, RZ ;  /* 0x000005802003c810 */ /* 0x002fe20007f1e0ff */
[----:B------:R-:W-:Y:S01]  /*4560*/  VOTEU.ALL UP1, P4 ;  /* 0x0000000000ff7886 */ /* 0x000fe20002020000 */
[----:B------:R-:W-:Y:S01]  /*4570*/  UMOV UR20, 0x0 ;  /* 0x0000000000147882 */ /* 0x000fe20000000000 */
[----:B------:R-:W-:Y:S01]  /*4580*/  UMOV UR21, 0x10000000 ;  /* 0x1000000000157882 */ /* 0x000fe20000000000 */
[----:B------:R-:W-:Y:S01]  /*4590*/  @!P4 R2UR UR9, R3 ;  /* 0x000000000309c2ca */ /* 0x000fe200000e0000 */
[----:B------:R-:W-:Y:S01]  /*45a0*/  @!P4 IMAD.X R0, RZ, RZ, R33, P0 ;  /* 0x000000ffff00c224 */ /* 0x000fe200000e0621 */
[----:B------:R-:W-:Y:S01]  /*45b0*/  @!UP1 UIADD3 UR10, UPT, UPT, UR18, 0x40, URZ ;  /* 0x00000040120a9890 */ /* 0x000fe2000fffe0ff */
[----:B------:R-:W-:Y:S01]  /*45c0*/  ISETP.NE.AND P0, PT, R30, 0x2, PT ;  /* 0x000000021e00780c */ /* 0x000fe20003f05270 */
[----:B------:R-:W-:Y:S01]  /*45d0*/  UMOV UR11, UR19 ;  /* 0x00000013000b7c82 */ /* 0x000fe20008000000 */
[----:B------:R-:W-:Y:S01]  /*45e0*/  UMOV UR12, UR36 ;  /* 0x00000024000c7c82 */ /* 0x000fe20008000000 */
[----:B------:R-:W-:Y:S01]  /*45f0*/  @!P4 R2UR UR8, R0 ;  /* 0x000000000008c2ca */ /* 0x000fe200000e0000 */
[----:B------:R-:W-:Y:S01]  /*4600*/  IMAD.IADD R20, R8, 0x1, R94 ;  /* 0x0000000108147824 */ /* 0x000fe200078e025e */
[----:B------:R-:W-:Y:S01]  /*4610*/  @P3 R2UR UR36, R28 ;  /* 0x000000001c2432ca */ /* 0x000fe200000e0000 */
[----:B------:R-:W-:Y:S01]  /*4620*/  IMAD.IADD R21, R13, 0x1, R96 ;  /* 0x000000010d157824 */ /* 0x000fe200078e0260 */
[----:B------:R-:W-:Y:S02]  /*4630*/  SEL R0, RZ, 0x1, P0 ;  /* 0x00000001ff007807 */ /* 0x000fe40000000000 */
[----:B------:R-:W-:Y:S01]  /*4640*/  LOP3.LUT R31, R31, 0x1, RZ, 0x3c, !PT ;  /* 0x000000011f1f7812 */ /* 0x000fe200078e3cff */
[----:B------:R-:W-:Y:S01]  /*4650*/  IMAD.U32 R10, RZ, RZ, UR9 ;  /* 0x00000009ff0a7e24 */ /* 0x000fe2000f8e00ff */
[----:B------:R-:W-:Y:S01]  /*4660*/  @!UP1 UIADD3 UR9, UPT, UPT, UR7, 0x78, URZ ;  /* 0x0000007807099890 */ /* 0x000fe2000fffe0ff */
[----:B------:R-:W-:Y:S02]  /*4670*/  LOP3.LUT R29, R29, R0, RZ, 0x3c, !PT ;  /* 0x000000001d1d7212 */ /* 0x000fe400078e3cff */
[----:B------:R-:W-:Y:S02]  /*4680*/  SEL R30, R30, RZ, P0 ;  /* 0x000000ff1e1e7207 */ /* 0x000fe40000000000 */
[----:B------:R-:W-:Y:S01]  /*4690*/  IMAD.U32 R11, RZ, RZ, UR8 ;  /* 0x00000008ff0b7e24 */ /* 0x000fe2000f8e00ff */
[----:B------:R-:W-:Y:S01]  /*46a0*/  @!P4 R2UR UR14, R10 ;  /* 0x000000000a0ec2ca */ /* 0x000fe200000e0000 */
[----:B------:R-:W-:Y:S01]  /*46b0*/  @!UP1 UIADD3 UR8, UPT, UPT, UR7, 0x1200, URZ ;  /* 0x0000120007089890 */ /* 0x000fe2000fffe0ff */
[----:B------:R-:W-:Y:S02]  /*46c0*/  VOTEU.ALL UP1, P4 ;  /* 0x0000000000ff7886 */ /* 0x000fe40002020000 */
[----:B------:R-:W-:Y:S11]  /*46d0*/  @!P4 R2UR UR15, R11 ;  /* 0x000000000b0fc2ca */ /* 0x000ff600000e0000 */
[----:B------:R-:W-:Y:S02]  /*46e0*/  @!UPT UIADD3 URZ, UPT, UPT, URZ, URZ, URZ ;  /* 0x000000fffffff290 */ /* 0x000fe4000fffe0ff */
[----:B------:R2:W-:Y:S01]  /*46f0*/  @!UP1 UTMALDG.3D [UR8], [UR14], desc[UR20] ;  /* 0x000014080e0095b4 */ /* 0x0005e20008011000 */
[----:B------:R2:W-:Y:S01]  /*4700*/  @!P4 SYNCS.ARRIVE.TRANS64.RED.A0TR RZ, [UR7+0x78], R23 ;  /* 0x00007817ffffc9a7 */ /* 0x0005e20008300407 */
[----:B------:R-:W-:Y:S01]  /*4710*/  UPLOP3.LUT UP1, UPT, UPT, UPT, UPT, 0x80, 0x8 ;  /* 0x000000000008789c */ /* 0x000fe20003f2f070 */
[----:B------:R-:W-:Y:S01]  /*4720*/  SYNCS.ARRIVE.TRANS64.RED.A1T0 RZ, [UR13], RZ ;  /* 0x000000ffffff79a7 */ /* 0x000fe2000810040d */
[----:B------:R-:W-:Y:S09]  /*4730*/  @P3 BRA `(.L_x_79) ;  /* 0xfffffff400503947 */ /* 0x000ff2000383ffff */
[----:B------:R-:W-:-:S04]  /*4740*/  SHF.L.U32 R3, R31, 0x1f, RZ ;  /* 0x0000001f1f037819 */ /* 0x000fc800000006ff */
[----:B------:R-:W1:Y:S02]  /*4750*/  SYNCS.PHASECHK.TRANS64.TRYWAIT P0, [UR7+0x80], R3 ;  /* 0x00008003ff0075a7 */ /* 0x000e640008001107 */
[----:B-1----:R-:W-:Y:S05]  /*4760*/  @!P0 BRA `(.L_x_80) ;  /* 0x0000003400188947 */ /* 0x002fea0003800000 */
.L_x_148:
[----:B-1----:R-:W-:-:S07]  /*4770*/  MOV R0, UR7 ;  /* 0x0000000700007c02 */ /* 0x002fce0008000f00 */
.L_x_81:
[----:B-1----:R-:W-:-:S04]  /*4780*/  SHF.L.U32 R3, R31, 0x1f, RZ ;  /* 0x0000001f1f037819 */ /* 0x002fc800000006ff */
[----:B------:R1:W3:Y:S03]  /*4790*/  SYNCS.PHASECHK.TRANS64.TRYWAIT P0, [R0+URZ+0x88], R3 ;  /* 0x00008803000075a7 */ /* 0x0002e600080011ff */
[----:B---3--:R-:W-:Y:S05]  /*47a0*/  @!P0 NANOSLEEP.SYNCS 0x989680 ;  /* 0x009896800000895d */ /* 0x008fea0003900000 */
[----:B------:R-:W3:Y:S02]  /*47b0*/  @!P0 SYNCS.PHASECHK.TRANS64 P0, [R0+URZ+0x88], R3 ;  /* 0x00008803000085a7 */ /* 0x000ee400080010ff */
[----:B--23--:R-:W-:Y:S05]  /*47c0*/  @P0 EXIT ;  /* 0x000000000000094d */ /* 0x00cfea0003800000 */
[----:B------:R-:W-:Y:S05]  /*47d0*/  BRA `(.L_x_81) ;  /* 0xfffffffc00e87947 */ /* 0x000fea000383ffff */
.L_x_70:
[----:B------:R-:W-:-:S06]  /*47e0*/  UISETP.GE.AND UP1, UPT, UR8, 0x4, UPT ;  /* 0x000000040800788c */ /* 0x000fcc000bf26270 */
[----:B------:R-:W-:-:S13]  /*47f0*/  PLOP3.LUT P0, PT, PT, PT, UP1, 0x80, 0x8 ;  /* 0x000000000008781c */ /* 0x000fda0003f0f018 */
[----:B------:R-:W-:Y:S05]  /*4800*/  @!P0 EXIT ;  /* 0x000000000000894d */ /* 0x000fea0003800000 */
[----:B------:R-:W-:Y:S01]  /*4810*/  BAR.SYNC.DEFER_BLOCKING 0x6, 0xa0 ;  /* 0x0182800000007b1d */ /* 0x000fe20000010000 */
[C---:B------:R-:W-:Y:S01]  /*4820*/  IMAD.SHL.U32 R7, R108.reuse, 0x40, RZ ;  /* 0x000000406c077824 */ /* 0x040fe200078e00ff */
[C---:B------:R-:W-:Y:S01]  /*4830*/  LOP3.LUT R110, R108.reuse, 0x60, RZ, 0xc0, !PT ;  /* 0x000000606c6e7812 */ /* 0x040fe200078ec0ff */
[C---:B------:R-:W-:Y:S01]  /*4840*/  IMAD.SHL.U32 R100, R108.reuse, 0x20, RZ ;  /* 0x000000206c647824 */ /* 0x040fe200078e00ff */
[----:B------:R-:W-:Y:S01]  /*4850*/  CS2R R106, SRZ ;  /* 0x00000000006a7805 */ /* 0x000fe2000001ff00 */
[C---:B------:R-:W-:Y:S01]  /*4860*/  IMAD.SHL.U32 R0, R108.reuse, 0x2, RZ ;  /* 0x000000026c007824 */ /* 0x040fe200078e00ff */
[----:B------:R-:W-:Y:S02]  /*4870*/  UMOV UR49, 0x400 ;  /* 0x0000040000317882 */ /* 0x000fe40000000000 */
[----:B------:R-:W1:Y:S01]  /*4880*/  LDC R99, c[0x0][0x370] ;  /* 0x0000dc00ff637b82 */ /* 0x000e620000000800 */
[----:B------:R-:W-:Y:S01]  /*4890*/  ULEA UR49, UR37, UR49, 0x18 ;  /* 0x0000003125317291 */ /* 0x000fe2000f8ec0ff */
[----:B------:R-:W-:Y:S01]  /*48a0*/  LOP3.LUT R5, R7, 0x180, RZ, 0xc0, !PT ;  /* 0x0000018007057812 */ /* 0x000fe200078ec0ff */
[----:B------:R-:W-:Y:S01]  /*48b0*/  IMAD.U32 R46, R108, 0x10000, RZ ;  /* 0x000100006c2e7824 */ /* 0x000fe200078e00ff */
[----:B------:R-:W-:Y:S01]  /*48c0*/  LOP3.LUT R100, R100, 0xc00, RZ, 0xc0, !PT ;  /* 0x00000c0064647812 */ /* 0x000fe200078ec0ff */
[----:B------:R-:W-:Y:S01]  /*48d0*/  UIADD3 UR4, UPT, UPT, UR49, 0x2200, URZ ;  /* 0x0000220031047890 */ /* 0x000fe2000fffe0ff */
[----:B------:R-:W-:Y:S01]  /*48e0*/  LOP3.LUT R0, R5, 0x20, R0, 0xf8, !PT ;  /* 0x0000002005007812 */ /* 0x000fe200078ef800 */
[----:B------:R-:W-:Y:S01]  /*48f0*/  IMAD.SHL.U32 R5, R108, 0x8, RZ ;  /* 0x000000086c057824 */ /* 0x000fe200078e00ff */
[----:B------:R-:W2:Y:S01]  /*4900*/  LDC R42, c[0x0][0xb0c] ;  /* 0x0002c300ff2a7b82 */ /* 0x000ea20000000800 */
[----:B------:R-:W-:Y:S01]  /*4910*/  LOP3.LUT R100, R100, 0x40, R7, 0xf8, !PT ;  /* 0x0000004064647812 */ /* 0x000fe200078ef807 */
[----:B------:R-:W-:Y:S01]  /*4920*/  IMAD.MOV.U32 R44, RZ, RZ, RZ ;  /* 0x000000ffff2c7224 */ /* 0x000fe200078e00ff */
[----:B------:R-:W-:Y:S01]  /*4930*/  LOP3.LUT R46, R46, 0x600000, RZ, 0xc0, !PT ;  /* 0x006000002e2e7812 */ /* 0x000fe200078ec0ff */
[----:B------:R-:W-:Y:S01]  /*4940*/  IMAD.MOV.U32 R112, RZ, RZ, RZ ;  /* 0x000000ffff707224 */ /* 0x000fe200078e00ff */
[----:B------:R-:W-:-:S02]  /*4950*/  LOP3.LUT R108, R108, 0x2, RZ, 0xc0, !PT ;  /* 0x000000026c6c7812 */ /* 0x000fc400078ec0ff */
[----:B------:R-:W-:Y:S02]  /*4960*/  CS2R R104, SRZ ;  /* 0x0000000000687805 */ /* 0x000fe4000001ff00 */
[----:B------:R-:W-:Y:S01]  /*4970*/  LOP3.LUT R5, R0, 0x30, R5, 0x78, !PT ;  /* 0x0000003000057812 */ /* 0x000fe200078e7805 */
[----:B------:R-:W4:Y:S01]  /*4980*/  LDC R97, c[0x0][0xb20] ;  /* 0x0002c800ff617b82 */ /* 0x000f220000000800 */
[----:B------:R-:W3:Y:S01]  /*4990*/  LDS R3, [UR49+0x150] ;  /* 0x00015031ff037984 */ /* 0x000ee20008000800 */
[----:B------:R-:W-:Y:S01]  /*49a0*/  LOP3.LUT R100, R100, 0x200, R7, 0xf8, !PT ;  /* 0x0000020064647812 */ /* 0x000fe200078ef807 */
[----:B------:R-:W-:Y:S01]  /*49b0*/  IMAD.MOV R102, RZ, RZ, -R108 ;  /* 0x000000ffff667224 */ /* 0x000fe200078e0a6c */
[----:B------:R-:W1:Y:S01]  /*49c0*/  LDCU.64 UR52, c[0x0][0x348] ;  /* 0x00006900ff3477ac */ /* 0x000e620008000a00 */
[----:B------:R-:W-:Y:S01]  /*49d0*/  IMAD.U32 R109, RZ, RZ, UR4 ;  /* 0x00000004ff6d7e24 */ /* 0x000fe2000f8e00ff */
[----:B------:R-:W-:Y:S02]  /*49e0*/  LOP3.LUT R100, R100, R5, RZ, 0xfc, !PT ;  /* 0x0000000564647212 */ /* 0x000fe400078efcff */
[----:B------:R-:W1:Y:S01]  /*49f0*/  LDC R41, c[0x0][0xb30] ;  /* 0x0002cc00ff297b82 */ /* 0x000e620000000800 */
[----:B------:R-:W1:Y:S01]  /*4a00*/  LDCU.64 UR38, c[0x0][0x888] ;  /* 0x00011100ff2677ac */ /* 0x000e620008000a00 */
[----:B------:R-:W1:Y:S06]  /*4a10*/  LDCU.64 UR44, c[0x0][0x890] ;  /* 0x00011200ff2c77ac */ /* 0x000e6c0008000a00 */
[----:B------:R-:W1:Y:S01]  /*4a20*/  LDC.64 R92, c[0x0][0xb10] ;  /* 0x0002c400ff5c7b82 */ /* 0x000e620000000a00 */
[----:B------:R-:W-:-:S07]  /*4a30*/  UIADD3 UR48, UPT, UPT, UR49, 0x200, URZ ;  /* 0x0000020031307890 */ /* 0x000fce000fffe0ff */
[----:B------:R-:W1:Y:S08]  /*4a40*/  LDC.64 R38, c[0x0][0xb18] ;  /* 0x0002c600ff267b82 */ /* 0x000e700000000a00 */
[----:B------:R-:W1:Y:S08]  /*4a50*/  LDC.64 R36, c[0x0][0xb28] ;  /* 0x0002ca00ff247b82 */ /* 0x000e700000000a00 */
[----:B------:R-:W1:Y:S01]  /*4a60*/  LDC.64 R90, c[0x0][0x8b0] ;  /* 0x00022c00ff5a7b82 */ /* 0x000e620000000a00 */
[----:B---3--:R-:W-:-:S07]  /*4a70*/  IMAD.IADD R46, R3, 0x1, R46 ;  /* 0x00000001032e7824 */ /* 0x008fce00078e022e */
[----:B------:R-:W3:Y:S08]  /*4a80*/  LDC.64 R88, c[0x0][0x8a8] ;  /* 0x00022a00ff587b82 */ /* 0x000ef00000000a00 */
[----:B--2-4-:R-:W1:Y:S02]  /*4a90*/  LDC R98, c[0x0][0x374] ;  /* 0x0000dd00ff627b82 */ /* 0x014e640000000800 */
.L_x_107:
[----:B------:R-:W-:Y:S02]  /*4aa0*/  LEA R0, R112, UR49, 0x3 ;  /* 0x0000003170007c11 */ /* 0x000fe4000f8e18ff */
[----:B------:R-:W-:Y:S02]  /*4ab0*/  SHF.L.U32 R3, R106, 0x1f, RZ ;  /* 0x0000001f6a037819 */ /* 0x000fe400000006ff */
[----:B------:R-:W-:Y:S02]  /*4ac0*/  LEA R16, R112, UR49, 0x4 ;  /* 0x0000003170107c11 */ /* 0x000fe4000f8e20ff */
[----:B------:R-:W2:Y:S02]  /*4ad0*/  SYNCS.PHASECHK.TRANS64.TRYWAIT P0, [R0+URZ+0xa0], R3 ;  /* 0x0000a003000075a7 */ /* 0x000ea400080011ff */
[----:B-12---:R-:W-:Y:S05]  /*4ae0*/  @!P0 BRA `(.L_x_82) ;  /* 0x0000003000508947 */ /* 0x006fea0003800000 */
.L_x_149:
[----:B------:R-:W4:Y:S01]  /*4af0*/  LDC.64 R12, c[0x0][0xb10] ;  /* 0x0002c400ff0c7b82 */ /* 0x000f220000000a00 */
[----:B------:R-:W3:Y:S01]  /*4b00*/  LDS.128 R16, [R16+0x130] ;  /* 0x0001300010107984 */ /* 0x000ee20000000c00 */
[----:B-1----:R-:W-:Y:S01]  /*4b10*/  ISETP.NE.AND P1, PT, R41, 0x1, PT ;  /* 0x000000012900780c */ /* 0x002fe20003f25270 */
[----:B--2---:R-:W-:Y:S01]  /*4b20*/  VIADD R0, R0, 0xb0 ;  /* 0x000000b000007836 */ /* 0x004fe20000000000 */
[----:B------:R-:W-:Y:S04]  /*4b30*/  ISETP.GE.AND P0, PT, R40, 0x1, PT ;  /* 0x000000012800780c */ /* 0x000fe80003f06270 */
[----:B------:R-:W1:Y:S01]  /*4b40*/  LDC.64 R10, c[0x0][0xb18] ;  /* 0x0002c600ff0a7b82 */ /* 0x000e620000000a00 */
[----:B------:R-:W-:Y:S01]  /*4b50*/  PRMT R0, RZ, 0x654, R0 ;  /* 0x00000654ff007816 */ /* 0x000fe20000000000 */
[----:B------:R-:W-:Y:S01]  /*4b60*/  @!PT LDS RZ, [RZ] ;  /* 0x00000000fffff984 */ /* 0x000fe20000000800 */
[----:B------:R-:W-:Y:S01]  /*4b70*/  @!PT LDS RZ, [RZ] ;  /* 0x00000000fffff984 */ /* 0x000fe20000000800 */
[----:B------:R-:W-:Y:S01]  /*4b80*/  @!PT LDS RZ, [RZ] ;  /* 0x00000000fffff984 */ /* 0x000fe20000000800 */
[----:B------:R-:W-:Y:S01]  /*4b90*/  @!PT LDS RZ, [RZ] ;  /* 0x00000000fffff984 */ /* 0x000fe20000000800 */
[----:B------:R2:W-:Y:S06]  /*4ba0*/  MEMBAR.ALL.CTA ;  /* 0x0000000000007992 */ /* 0x0005ec0000008000 */
[----:B--2---:R-:W2:Y:S01]  /*4bb0*/  FENCE.VIEW.ASYNC.S ;  /* 0x00000000000073c6 */ /* 0x004ea20000000000 */
[----:B------:R-:W1:Y:S08]  /*4bc0*/  @!P1 LDC R14, c[0x0][0xb20] ;  /* 0x0002c800ff0e9b82 */ /* 0x000e700000000800 */
[----:B------:R-:W1:Y:S01]  /*4bd0*/  @!P1 LDC R9, c[0x0][0xb0c] ;  /* 0x0002c300ff099b82 */ /* 0x000e620000000800 */
[----:B--2---:R2:W-:Y:S01]  /*4be0*/  SYNCS.ARRIVE.TRANS64.RED.A1T0 RZ, [R0+URZ], RZ ;  /* 0x000000ff00ff79a7 */ /* 0x0045e200081004ff */
[----:B---3--:R-:W-:Y:S04]  /*4bf0*/  LOP3.LUT P4, RZ, R18, 0x1, RZ, 0xc0, !PT ;  /* 0x0000000112ff7812 */ /* 0x008fe8000788c0ff */
[----:B------:R-:W-:Y:S09]  /*4c00*/  P2R R111, PR, RZ, 0x10 ;  /* 0x00000010ff6f7803 */ /* 0x000ff20000000000 */
[----:B------:R-:W-:Y:S02]  /*4c10*/  @P4 MOV R45, R16 ;  /* 0x00000010002d4202 */ /* 0x000fe40000000f00 */
[----:B------:R-:W-:Y:S01]  /*4c20*/  @P4 LOP3.LUT R43, R17, 0xffff, RZ, 0xc0, !PT ;  /* 0x0000ffff112b4812 */ /* 0x000fe200078ec0ff */
[----:B--2-4-:R-:W-:Y:S06]  /*4c30*/  @!P0 BRA `(.L_x_83) ;  /* 0x0000000000a48947 */ /* 0x014fec0003800000 */
[----:B------:R-:W-:Y:S01]  /*4c40*/  IMAD.HI.U32 R24, R98, R39, RZ ;  /* 0x0000002762187227 */ /* 0x000fe200078e00ff */
[----:B------:R-:W-:Y:S02]  /*4c50*/  ISETP.NE.AND P0, PT, R38, 0x1, PT ;  /* 0x000000012600780c */ /* 0x000fe40003f05270 */
[----:B------:R-:W-:Y:S01]  /*4c60*/  ISETP.NE.AND P2, PT, R40, 0x1, PT ;  /* 0x000000012800780c */ /* 0x000fe20003f45270 */
[-C--:B------:R-:W-:Y:S01]  /*4c70*/  IMAD.HI.U32 R22, R99, R92.reuse, RZ ;  /* 0x0000005c63167227 */ /* 0x080fe200078e00ff */
[----:B------:R-:W-:Y:S02]  /*4c80*/  SHF.R.U32.HI R23, RZ, R97, R24 ;  /* 0x00000061ff177219 */ /* 0x000fe40000011618 */
[----:B------:R-:W-:Y:S01]  /*4c90*/  ISETP.NE.AND P3, PT, R42, 0x1, PT ;  /* 0x000000012a00780c */ /* 0x000fe20003f65270 */
[----:B------:R-:W-:Y:S01]  /*4ca0*/  IMAD.HI.U32 R28, R43, R39, RZ ;  /* 0x000000272b1c7227 */ /* 0x000fe200078e00ff */
[----:B------:R-:W-:Y:S02]  /*4cb0*/  SHF.R.U32.HI R22, RZ, R93, R22 ;  /* 0x0000005dff167219 */ /* 0x000fe40000011616 */
[----:B------:R-:W-:Y:S01]  /*4cc0*/  SEL R3, R98, R23, !P0 ;  /* 0x0000001762037207 */ /* 0x000fe20004000000 */
[----:B------:R-:W-:Y:S01]  /*4cd0*/  IMAD.HI.U32 R26, R45, R92, RZ ;  /* 0x0000005c2d1a7227 */ /* 0x000fe200078e00ff */
[----:B------:R-:W-:Y:S03]  /*4ce0*/  SEL R7, R99, R22, !P3 ;  /* 0x0000001663077207 */ /* 0x000fe60005800000 */
[-C--:B------:R-:W-:Y:S01]  /*4cf0*/  IMAD.HI.U32 R22, R3, R36.reuse, RZ ;  /* 0x0000002403167227 */ /* 0x080fe200078e00ff */
[----:B------:R-:W-:Y:S03]  /*4d00*/  SHF.R.U32.HI R26, RZ, R93, R26 ;  /* 0x0000005dff1a7219 */ /* 0x000fe6000001161a */
[----:B------:R-:W-:Y:S01]  /*4d10*/  IMAD.HI.U32 R24, R7, R36, RZ ;  /* 0x0000002407187227 */ /* 0x000fe200078e00ff */
[----:B------:R-:W-:Y:S02]  /*4d20*/  @P2 SHF.R.U32.HI R3, RZ, R37, R22 ;  /* 0x00000025ff032219 */ /* 0x000fe40000011616 */
[----:B------:R-:W-:Y:S02]  /*4d30*/  SHF.R.U32.HI R22, RZ, R97, R28 ;  /* 0x00000061ff167219 */ /* 0x000fe4000001161c */
[----:B------:R-:W-:Y:S01]  /*4d40*/  @P2 SHF.R.U32.HI R7, RZ, R37, R24 ;  /* 0x00000025ff072219 */ /* 0x000fe20000011618 */
[C---:B------:R-:W-:Y:S01]  /*4d50*/  IMAD R2, R40.reuse, R3, RZ ;  /* 0x0000000328027224 */ /* 0x040fe200078e02ff */
[----:B------:R-:W-:Y:S02]  /*4d60*/  SEL R5, R43, R22, !P0 ;  /* 0x000000162b057207 */ /* 0x000fe40004000000 */
[----:B------:R-:W-:Y:S01]  /*4d70*/  SEL R3, R45, R26, !P3 ;  /* 0x0000001a2d037207 */ /* 0x000fe20005800000 */
[----:B------:R-:W-:Y:S01]  /*4d80*/  IMAD R4, R40, R7, RZ ;  /* 0x0000000728047224 */ /* 0x000fe200078e02ff */
[C---:B------:R-:W-:Y:S01]  /*4d90*/  ISETP.GE.AND P0, PT, R5.reuse, R2, PT ;  /* 0x000000020500720c */ /* 0x040fe20003f06270 */
[----:B------:R-:W-:Y:S03]  /*4da0*/  IMAD.HI.U32 R6, R5, R36, RZ ;  /* 0x0000002405067227 */ /* 0x000fe600078e00ff */
[----:B------:R-:W-:Y:S01]  /*4db0*/  ISETP.GE.OR P0, PT, R3, R4, P0 ;  /* 0x000000040300720c */ /* 0x000fe20000706670 */
[----:B------:R-:W-:Y:S01]  /*4dc0*/  IMAD.MOV R4, RZ, RZ, -R3 ;  /* 0x000000ffff047224 */ /* 0x000fe200078e0a03 */
[-C--:B------:R-:W-:Y:S03]  /*4dd0*/  SHF.R.U32.HI R6, RZ, R37.reuse, R6 ;  /* 0x00000025ff067219 */ /* 0x080fe60000011606 */
[----:B------:R-:W-:Y:S01]  /*4de0*/  IMAD R45, R42, R4, R45 ;  /* 0x000000042a2d7224 */ /* 0x000fe200078e022d */
[----:B------:R-:W-:Y:S05]  /*4df0*/  SEL R15, R5, R6, !P2 ;  /* 0x00000006050f7207 */ /* 0x000fea0005000000 */
[----:B------:R-:W-:Y:S02]  /*4e00*/  IMAD.MOV R6, RZ, RZ, -R15 ;  /* 0x000000ffff067224 */ /* 0x000fe400078e0a0f */
[C---:B------:R-:W-:Y:S04]  /*4e10*/  @!P0 IMAD.HI.U32 R2, R3.reuse, R36, RZ ;  /* 0x0000002403028227 */ /* 0x040fe800078e00ff */
[----:B------:R-:W-:Y:S01]  /*4e20*/  IMAD R6, R40, R6, R5 ;  /* 0x0000000628067224 */ /* 0x000fe200078e0205 */
[----:B------:R-:W-:Y:S04]  /*4e30*/  @!P0 SHF.R.U32.HI R2, RZ, R37, R2 ;  /* 0x00000025ff028219 */ /* 0x000fe80000011602 */
[----:B------:R-:W-:Y:S02]  /*4e40*/  @!P0 SEL R0, R3, R2, !P2 ;  /* 0x0000000203008207 */ /* 0x000fe40005000000 */
[----:B------:R-:W-:Y:S02]  /*4e50*/  IADD3 R2, PT, PT, -R5, RZ, RZ ;  /* 0x000000ff05027210 */ /* 0x000fe40007ffe1ff */
[----:B------:R-:W-:Y:S01]  /*4e60*/  @!P0 IADD3 R8, PT, PT, R15, -R0, RZ ;  /* 0x800000000f088210 */ /* 0x000fe20007ffe0ff */
[----:B------:R-:W-:Y:S02]  /*4e70*/  @!P0 IMAD R0, R7, R6, R0 ;  /* 0x0000000607008224 */ /* 0x000fe400078e0200 */
[----:B------:R-:W-:Y:S02]  /*4e80*/  IMAD R43, R38, R2, R43 ;  /* 0x00000002262b7224 */ /* 0x000fe400078e022b */
[----:B------:R-:W-:Y:S02]  /*4e90*/  @!P0 IMAD R5, R8, R40, R3 ;  /* 0x0000002808058224 */ /* 0x000fe400078e0203 */
[----:B------:R-:W-:Y:S04]  /*4ea0*/  @!P0 IMAD.MOV.U32 R3, RZ, RZ, R0 ;  /* 0x000000ffff038224 */ /* 0x000fe800078e0000 */
[----:B------:R-:W-:Y:S02]  /*4eb0*/  IMAD R45, R3, R42, R45 ;  /* 0x0000002a032d7224 */ /* 0x000fe400078e022d */
[----:B------:R-:W-:Y:S07]  /*4ec0*/  IMAD R43, R5, R38, R43 ;  /* 0x00000026052b7224 */ /* 0x000fee00078e022b */
.L_x_83:
[----:B-1----:R-:W-:Y:S01]  /*4ed0*/  @!P1 ISETP.NE.AND P0, PT, R10, 0x1, PT ;  /* 0x000000010a00980c */ /* 0x002fe20003f05270 */
[----:B------:R-:W-:Y:S01]  /*4ee0*/  @!P1 IMAD.HI.U32 R0, R45, R12, RZ ;  /* 0x0000000c2d009227 */ /* 0x000fe200078e00ff */
[----:B------:R-:W-:Y:S01]  /*4ef0*/  @!P1 ISETP.NE.AND P2, PT, R9, 0x1, PT ;  /* 0x000000010900980c */ /* 0x000fe20003f45270 */
[----:B------:R-:W-:Y:S01]  /*4f00*/  ULOP3.LUT UP0, URZ, UR48, 0x1b0, URZ, 0xc0, !UPT ;  /* 0x000001b030ff7892 */ /* 0x000fe2000f80c0ff */
[----:B------:R-:W-:Y:S01]  /*4f10*/  R2UR UR42, R21 ;  /* 0x00000000152a72ca */ /* 0x000fe200000e0000 */
[----:B------:R-:W-:Y:S01]  /*4f20*/  @!P1 IMAD.HI.U32 R3, R43, R11, RZ ;  /* 0x0000000b2b039227 */ /* 0x000fe200078e00ff */
[----:B------:R-:W-:Y:S02]  /*4f30*/  @!P1 SHF.R.U32.HI R0, RZ, R13, R0 ;  /* 0x0000000dff009219 */ /* 0x000fe40000011600 */
[----:B------:R-:W-:Y:S01]  /*4f40*/  R2UR UR41, R20 ;  /* 0x00000000142972ca */ /* 0x000fe200000e0000 */
[----:B------:R-:W-:Y:S01]  /*4f50*/  VIADD R112, R112, 0x1 ;  /* 0x0000000170707836 */ /* 0x000fe20000000000 */
[----:B------:R-:W-:Y:S02]  /*4f60*/  @!P1 SHF.R.U32.HI R2, RZ, R14, R3 ;  /* 0x0000000eff029219 */ /* 0x000fe40000011603 */
[----:B------:R-:W-:Y:S02]  /*4f70*/  @!P1 SEL R3, R45, R0, !P2 ;  /* 0x000000002d039207 */ /* 0x000fe40005000000 */
[----:B------:R-:W-:Y:S02]  /*4f80*/  @!P1 SEL R2, R43, R2, !P0 ;  /* 0x000000022b029207 */ /* 0x000fe40004000000 */
[----:B------:R-:W-:Y:S01]  /*4f90*/  @P4 SHF.R.U32.HI R103, RZ, 0x10, R17 ;  /* 0x00000010ff674819 */ /* 0x000fe20000011611 */
[----:B------:R-:W-:Y:S02]  /*4fa0*/  USHF.L.U32 UR42, UR42, 0x6, URZ ;  /* 0x000000062a2a7899 */ /* 0x000fe400080006ff */
[----:B------:R-:W-:Y:S02]  /*4fb0*/  @!P1 IMAD.IADD R0, R2, 0x1, -R3 ;  /* 0x0000000102009824 */ /* 0x000fe400078e0a03 */
[----:B------:R-:W-:Y:S01]  /*4fc0*/  @!P1 IMAD.IADD R2, R3, 0x1, -R2 ;  /* 0x0000000103029824 */ /* 0x000fe200078e0a02 */
[----:B------:R-:W-:Y:S01]  /*4fd0*/  USHF.L.U32 UR41, UR41, 0x7, URZ ;  /* 0x0000000729297899 */ /* 0x000fe200080006ff */
[----:B------:R-:W-:Y:S02]  /*4fe0*/  @!P1 IMAD R45, R0, R9, R45 ;  /* 0x00000009002d9224 */ /* 0x000fe400078e022d */
[----:B------:R-:W-:Y:S01]  /*4ff0*/  @!P1 IMAD R43, R2, R10, R43 ;  /* 0x0000000a022b9224 */ /* 0x000fe200078e022b */
[----:B------:R-:W-:Y:S08]  /*5000*/  BRA.U !UP0, `(.L_x_84) ;  /* 0x0000000108407547 */ /* 0x000ff0000b800000 */
[----:B------:R-:W1:Y:S01]  /*5010*/  LDCU.64 UR8, c[0x4][0x80] ;  /* 0x01001000ff0877ac */ /* 0x000e620008000a00 */
[----:B------:R-:W-:Y:S01]  /*5020*/  MOV R3, 0x0 ;  /* 0x0000000000037802 */ /* 0x000fe20000000f00 */
[----:B------:R-:W-:Y:S02]  /*5030*/  HFMA2 R12, -RZ, RZ, 0, 5.9604644775390625e-08 ;  /* 0x00000001ff0c7431 */ /* 0x000fe400000001ff */
[----:B------:R-:W-:Y:S02]  /*5040*/  IMAD.MOV.U32 R8, RZ, RZ, 0x70 ;  /* 0x00000070ff087424 */ /* 0x000fe400078e00ff */
[----:B------:R-:W-:Y:S01]  /*5050*/  IMAD.MOV.U32 R13, RZ, RZ, RZ ;  /* 0x000000ffff0d7224 */ /* 0x000fe200078e00ff */
[----:B------:R-:W2:Y:S01]  /*5060*/  LDCU.64 UR6, c[0x4][0x88] ;  /* 0x01001100ff0677ac */ /* 0x000ea20008000a00 */
[----:B------:R-:W3:Y:S01]  /*5070*/  LDC.64 R2, c[0x4][R3] ;  /* 0x0100000003027b82 */ /* 0x000ee20000000a00 */
[----:B------:R-:W4:Y:S01]  /*5080*/  LDCU.64 UR4, c[0x4][0x8] ;  /* 0x01000100ff0477ac */ /* 0x000f220008000a00 */
[----:B-1----:R-:W-:Y:S01]  /*5090*/  MOV R5, UR9 ;  /* 0x0000000900057c02 */ /* 0x002fe20008000f00 */
[----:B------:R-:W-:Y:S01]  /*50a0*/  IMAD.U32 R4, RZ, RZ, UR8 ;  /* 0x00000008ff047e24 */ /* 0x000fe2000f8e00ff */
[----:B--2---:R-:W-:Y:S01]  /*50b0*/  MOV R7, UR7 ;  /* 0x0000000700077c02 */ /* 0x004fe20008000f00 */
[----:B------:R-:W-:Y:S01]  /*50c0*/  IMAD.U32 R6, RZ, RZ, UR6 ;  /* 0x00000006ff067e24 */ /* 0x000fe2000f8e00ff */
[----:B----4-:R-:W-:Y:S01]  /*50d0*/  MOV R11, UR5 ;  /* 0x00000005000b7c02 */ /* 0x010fe20008000f00 */
[----:B------:R-:W-:Y:S02]  /*50e0*/  IMAD.U32 R10, RZ, RZ, UR4 ;  /* 0x00000004ff0a7e24 */ /* 0x000fe4000f8e00ff */
[----:B------:R-:W-:Y:S07]  /*50f0*/  LEPC R20, `(.L_x_84) ;  /* 0x000000001014794e */ /* 0x000fee0000000000 */
[----:B---3-5:R-:W-:Y:S05]  /*5100*/  CALL.ABS.NOINC R2 ;  /* 0x0000000002007343 */ /* 0x028fea0003c00000 */
.L_x_84:
[----:B------:R-:W-:Y:S01]  /*5110*/  LOP3.LUT P0, RZ, R109, 0x1b0, RZ, 0xc0, !PT ;  /* 0x000001b06dff7812 */ /* 0x000fe2000780c0ff */
[----:B------:R-:W-:Y:S11]  /*5120*/  BSSY.RECONVERGENT B6, `(.L_x_85) ;  /* 0x0000013000067945 */ /* 0x000ff60003800200 */
[----:B------:R-:W-:Y:S01]  /*5130*/  @!UPT UIADD3 URZ, UPT, UPT, URZ, URZ, URZ ;  /* 0x000000fffffff290 */ /* 0x000fe2000fffe0ff */
[----:B------:R-:W-:Y:S05]  /*5140*/  @!P0 BRA `(.L_x_86) ;  /* 0x0000000000408947 */ /* 0x000fea0003800000 */
        /* <DEDUP_REMOVED lines=16> */
.L_x_86:
[----:B------:R-:W-:Y:S05]  /*5250*/  BSYNC.RECONVERGENT B6 ;  /* 0x0000000000067941 */ /* 0x000fea0003800200 */
.L_x_85:
[----:B------:R-:W-:Y:S01]  /*5260*/  ISETP.NE.U32.AND P4, PT, R90, RZ, PT ;  /* 0x000000ff5a00720c */ /* 0x000fe20003f85070 */
[----:B------:R-:W-:Y:S01]  /*5270*/  UISETP.NE.AND UP2, UPT, UR50, URZ, UPT ;  /* 0x000000ff3200728c */ /* 0x000fe2000bf45270 */
[----:B------:R-:W-:Y:S01]  /*5280*/  ISETP.NE.U32.AND P2, PT, RZ, UR38, PT ;  /* 0x00000026ff007c0c */ /* 0x000fe2000bf45070 */
[----:B------:R-:W-:Y:S01]  /*5290*/  UISETP.NE.U32.AND UP1, UPT, UR44, URZ, UPT ;  /* 0x000000ff2c00728c */ /* 0x000fe2000bf25070 */
[----:B------:R-:W-:Y:S01]  /*52a0*/  ISETP.NE.AND.EX P4, PT, R91, RZ, PT, P4 ;  /* 0x000000ff5b00720c */ /* 0x000fe20003f85340 */
[----:B------:R-:W-:Y:S01]  /*52b0*/  UPLOP3.LUT UP0, UPT, UPT, UPT, UPT, 0x40, 0x4 ;  /* 0x000000000004789c */ /* 0x000fe20003f0e870 */
[----:B------:R-:W-:Y:S01]  /*52c0*/  ISETP.NE.AND.EX P2, PT, RZ, UR39, PT, P2 ;  /* 0x00000027ff007c0c */ /* 0x000fe2000bf45320 */
[----:B------:R-:W-:Y:S01]  /*52d0*/  UISETP.NE.AND.EX UP1, UPT, UR45, URZ, UPT, UP1 ;  /* 0x000000ff2d00728c */ /* 0x000fe2000bf25310 */
[----:B------:R-:W-:Y:S04]  /*52e0*/  PLOP3.LUT P1, PT, PT, PT, UP2, 0x80, 0x8 ;  /* 0x000000000008781c */ /* 0x000fe80003f2f028 */
[----:B------:R-:W-:Y:S06]  /*52f0*/  @UP2 UPLOP3.LUT UP0, UPT, UPT, UPT, UP1, 0x80, 0x8 ;  /* 0x000000000008289c */ /* 0x000fec0003f0f010 */
[----:B------:R-:W-:Y:S01]  /*5300*/  PLOP3.LUT P0, PT, PT, PT, UP0, 0x80, 0x8 ;  /* 0x000000000008781c */ /* 0x000fe20003f0f008 */
[----:B------:R-:W-:Y:S01]  /*5310*/  @!UPT UIADD3 URZ, UPT, UPT, URZ, URZ, URZ ;  /* 0x000000fffffff290 */ /* 0x000fe2000fffe0ff */
[----:B------:R-:W-:Y:S11]  /*5320*/  BRA.U !UP1, `(.L_x_87) ;  /* 0x0000000109387547 */ /* 0x000ff6000b800000 */
[----:B------:R-:W-:Y:S01]  /*5330*/  UISETP.NE.U32.AND UP0, UPT, UR38, URZ, UPT ;  /* 0x000000ff2600728c */ /* 0x000fe2000bf05070 */
[----:B------:R-:W-:Y:S02]  /*5340*/  HFMA2 R0, -RZ, RZ, 0, 5.9604644775390625e-08 ;  /* 0x00000001ff007431 */ /* 0x000fe400000001ff */
[----:B------:R-:W-:Y:S01]  /*5350*/  IMAD.MOV.U32 R95, RZ, RZ, 0x1 ;  /* 0x00000001ff5f7424 */ /* 0x000fe200078e00ff */
[----:B------:R-:W-:Y:S06]  /*5360*/  UISETP.NE.AND.EX UP0, UPT, UR39, URZ, UPT, UP0 ;  /* 0x000000ff2700728c */ /* 0x000fec000bf05300 */
[----:B------:R-:W-:Y:S05]  /*5370*/  PLOP3.LUT P3, PT, PT, PT, UP0, 0x80, 0x8 ;  /* 0x000000000008781c */ /* 0x000fea0003f6f008 */
[----:B------:R-:W1:Y:S01]  /*5380*/  @UP0 LDCU.64 UR6, c[0x0][0x888] ;  /* 0x00011100ff0607ac */ /* 0x000e620008000a00 */
[----:B------:R-:W-:Y:S07]  /*5390*/  @UP0 UIMAD UR4, UR36, UR44, URZ ;  /* 0x0000002c240402a4 */ /* 0x000fee000f8e02ff */
[----:B------:R-:W-:Y:S01]  /*53a0*/  @!P3 PRMT R95, R0, 0x7610, R95 ;  /* 0x00007610005fb816 */ /* 0x000fe2000000005f */
[----:B-1----:R-:W-:Y:S03]  /*53b0*/  @UP0 UIMAD.WIDE UR6, UR4, 0x4, UR6 ;  /* 0x00000004040608a5 */ /* 0x002fe6000f8e0206 */
[----:B------:R-:W1:Y:S03]  /*53c0*/  @!UP0 LDCU UR4, c[0x0][0x880] ;  /* 0x00011000ff0487ac */ /* 0x000e660008000800 */
[----:B------:R-:W-:Y:S01]  /*53d0*/  IMAD.U32 R2, RZ, RZ, UR6 ;  /* 0x00000006ff027e24 */ /* 0x000fe2000f8e00ff */
[----:B------:R-:W-:Y:S05]  /*53e0*/  MOV R3, UR7 ;  /* 0x0000000700037c02 */ /* 0x000fea0008000f00 */
[----:B-----5:R2:W5:Y:S02]  /*53f0*/  @P3 LDG.E R49, desc[UR46][R2.64] ;  /* 0x0000002e02313981 */ /* 0x020564000c1e1900 */
[----:B-12---:R-:W-:Y:S02]  /*5400*/  @!P3 IMAD.U32 R49, RZ, RZ, UR4 ;  /* 0x00000004ff31be24 */ /* 0x006fe4000f8e00ff */
.L_x_87:
[----:B------:R-:W-:Y:S05]  /*5410*/  @!P4 BRA `(.L_x_88) ;  /* 0x000000000020c947 */ /* 0x000fea0003800000 */
[----:B------:R-:W-:Y:S04]  /*5420*/  ISETP.NE.U32.AND P3, PT, R88, RZ, PT ;  /* 0x000000ff5800720c */ /* 0x000fe80003f65070 */
[----:B------:R-:W-:Y:S11]  /*5430*/  ISETP.NE.AND.EX P3, PT, R89, RZ, PT, P3 ;  /* 0x000000ff5900720c */ /* 0x000ff60003f65330 */
[----:B------:R-:W-:Y:S02]  /*5440*/  @!UPT UIADD3 URZ, UPT, UPT, URZ, URZ, URZ ;  /* 0x000000fffffff290 */ /* 0x000fe4000fffe0ff */
[----:B------:R-:W1:Y:S01]  /*5450*/  @P3 LDC.64 R2, c[0x0][0x8a8] ;  /* 0x00022a00ff023b82 */ /* 0x000e620000000a00 */
[----:B------:R-:W-:Y:S04]  /*5460*/  @P3 IMAD R0, R90, UR36, RZ ;  /* 0x000000245a003c24 */ /* 0x000fe8000f8e02ff */
[----:B-1----:R-:W-:Y:S05]  /*5470*/  @P3 IMAD.WIDE R2, R0, 0x4, R2 ;  /* 0x0000000400023825 */ /* 0x002fea00078e0202 */
[----:B-----5:R1:W5:Y:S02]  /*5480*/  @P3 LDG.E R47, desc[UR46][R2.64] ;  /* 0x0000002e022f3981 */ /* 0x020364000c1e1900 */
[----:B-1----:R-:W2:Y:S02]  /*5490*/  @!P3 LDC R47, c[0x0][0x8a0] ;  /* 0x00022800ff2fbb82 */ /* 0x002ea40000000800 */
.L_x_88:
[----:B-----5:R-:W-:Y:S01]  /*54a0*/  FSETP.NEU.AND P4, PT, R49, RZ, PT ;  /* 0x000000ff3100720b */ /* 0x020fe20003f8d000 */
[----:B------:R-:W-:Y:S01]  /*54b0*/  BSSY B1, `(.L_x_89) ;  /* 0x0000042000017945 */ /* 0x000fe20003800000 */
[----:B------:R-:W-:Y:S01]  /*54c0*/  SEL R7, RZ, 0xffffffff, P2 ;  /* 0xffffffffff077807 */ /* 0x000fe20001000000 */
[----:B------:R-:W-:Y:S01]  /*54d0*/  IMAD.MOV.U32 R115, RZ, RZ, 0x1 ;  /* 0x00000001ff737424 */ /* 0x000fe200078e00ff */
[----:B------:R-:W-:Y:S02]  /*54e0*/  LOP3.LUT P3, RZ, R95, 0xff, RZ, 0xc0, !PT ;  /* 0x000000ff5fff7812 */ /* 0x000fe4000786c0ff */
[----:B------:R-:W-:Y:S02]  /*54f0*/  CS2R R86, SRZ ;  /* 0x0000000000567805 */ /* 0x000fe4000001ff00 */
[----:B------:R-:W-:Y:S02]  /*5500*/  @P1 SEL R4, RZ, 0xffffffff, P4 ;  /* 0xffffffffff041807 */ /* 0x000fe40002000000 */
[----:B------:R-:W-:Y:S02]  /*5510*/  CS2R R84, SRZ ;  /* 0x0000000000547805 */ /* 0x000fe4000001ff00 */
[----:B------:R-:W-:Y:S02]  /*5520*/  LEA R0, R105, UR49, 0x3 ;  /* 0x0000003169007c11 */ /* 0x000fe4000f8e18ff */
[----:B------:R-:W-:Y:S02]  /*5530*/  CS2R R82, SRZ ;  /* 0x0000000000527805 */ /* 0x000fe4000001ff00 */
[----:B------:R-:W-:Y:S02]  /*5540*/  @P0 SEL R4, R7, R4, !P3 ;  /* 0x0000000407040207 */ /* 0x000fe40005800000 */
[----:B------:R-:W-:Y:S02]  /*5550*/  CS2R R80, SRZ ;  /* 0x0000000000507805 */ /* 0x000fe4000001ff00 */
[----:B------:R-:W-:Y:S02]  /*5560*/  LEA R113, R44, UR49, 0x3 ;  /* 0x000000312c717c11 */ /* 0x000fe4000f8e18ff */
[----:B------:R-:W-:Y:S02]  /*5570*/  @P1 LOP3.LUT R4, R4, 0x1, RZ, 0xc0, !PT ;  /* 0x0000000104041812 */ /* 0x000fe400078ec0ff */
[----:B------:R-:W-:Y:S02]  /*5580*/  SHF.L.U32 R2, R107, 0x1f, RZ ;  /* 0x0000001f6b027819 */ /* 0x000fe400000006ff */
[----:B------:R-:W-:Y:S02]  /*5590*/  ISETP.NE.U32.OR P6, PT, R4, 0x1, !P1 ;  /* 0x000000010400780c */ /* 0x000fe40004fc5470 */
[----:B------:R-:W-:Y:S02]  /*55a0*/  PLOP3.LUT P2, PT, PT, PT, UP1, 0x80, 0x8 ;  /* 0x000000000008781c */ /* 0x000fe40003f4f018 */
[----:B------:R-:W-:Y:S02]  /*55b0*/  LEA.HI R5, R44, R44, RZ, 0x1 ;  /* 0x0000002c2c057211 */ /* 0x000fe400078f08ff */
[----:B------:R-:W-:Y:S02]  /*55c0*/  SEL R4, RZ, 0xffffffff, P4 ;  /* 0xffffffffff047807 */ /* 0x000fe40002000000 */
[----:B------:R-:W-:Y:S01]  /*55d0*/  P2R R114, PR, RZ, 0x40 ;  /* 0x00000040ff727803 */ /* 0x000fe20000000000 */
[C---:B------:R-:W-:Y:S01]  /*55e0*/  IMAD.SHL.U32 R3, R5.reuse, 0x40, RZ ;  /* 0x0000004005037824 */ /* 0x040fe200078e00ff */
[----:B------:R-:W-:Y:S03]  /*55f0*/  LOP3.LUT R5, R5, 0xffe, RZ, 0xc0, !PT ;  /* 0x00000ffe05057812 */ /* 0x000fe600078ec0ff */
[----:B------:R-:W-:Y:S02]  /*5600*/  @P6 SHF.L.U32 R9, R104, 0x1f, RZ ;  /* 0x0000001f68096819 */ /* 0x000fe400000006ff */
[----:B------:R-:W-:Y:S01]  /*5610*/  @P2 SEL R4, R7, R4, !P3 ;  /* 0x0000000407042207 */ /* 0x000fe20005800000 */
[----:B------:R-:W-:Y:S01]  /*5620*/  IMAD.IADD R48, R44, 0x1, -R5 ;  /* 0x000000012c307824 */ /* 0x000fe200078e0a05 */
[----:B------:R-:W1:Y:S01]  /*5630*/  @P6 SYNCS.PHASECHK.TRANS64.TRYWAIT P1, [R0+URZ+0x70], R9 ;  /* 0x00007009000065a7 */ /* 0x000e6200080211ff */
[----:B------:R-:W-:Y:S02]  /*5640*/  LOP3.LUT R3, R3, 0xffffff80, RZ, 0xc0, !PT ;  /* 0xffffff8003037812 */ /* 0x000fe400078ec0ff */
[----:B------:R-:W-:Y:S03]  /*5650*/  LOP3.LUT R4, R4, 0x1, RZ, 0xc0, !PT ;  /* 0x0000000104047812 */ /* 0x000fe600078ec0ff */
[----:B------:R-:W-:Y:S01]  /*5660*/  IMAD.IADD R3, R46, 0x1, R3 ;  /* 0x000000012e037824 */ /* 0x000fe200078e0203 */
[----:B------:R-:W-:Y:S03]  /*5670*/  ISETP.NE.U32.AND P5, PT, R4, 0x1, PT ;  /* 0x000000010400780c */ /* 0x000fe60003fa5070 */
[----:B------:R-:W-:Y:S01]  /*5680*/  IMAD R48, R48, 0x100000, R3 ;  /* 0x0010000030307824 */ /* 0x000fe200078e0203 */
[----:B------:R-:W-:Y:S01]  /*5690*/  P2R R124, PR, RZ, 0x20 ;  /* 0x00000020ff7c7803 */ /* 0x000fe20000000000 */
[----:B------:R3:W4:Y:S01]  /*56a0*/  SYNCS.PHASECHK.TRANS64.TRYWAIT P0, [R113+URZ+0xc0], R2 ;  /* 0x0000c002710075a7 */ /* 0x00072200080011ff */
[----:B-1----:R-:W-:Y:S01]  /*56b0*/  @P6 SEL R115, RZ, 0x1, !P1 ;  /* 0x00000001ff736807 */ /* 0x002fe20004800000 */
[----:B---3--:R-:W-:Y:S06]  /*56c0*/  @!P6 BRA `(.L_x_90) ;  /* 0x000000000080e947 */ /* 0x008fec0003800000 */
[----:B------:R-:W-:Y:S01]  /*56d0*/  @P5 IMAD R5, R105, 0x1000, R100 ;  /* 0x0000100069055824 */ /* 0x000fe200078e0264 */
[----:B------:R-:W-:Y:S01]  /*56e0*/  ISETP.NE.AND P1, PT, R115, RZ, PT ;  /* 0x000000ff7300720c */ /* 0x000fe20003f25270 */
[----:B------:R-:W-:Y:S01]  /*56f0*/  BSSY B0, `(.L_x_91) ;  /* 0x000000b000007945 */ /* 0x000fe20003800000 */
[----:B------:R-:W-:Y:S01]  /*5700*/  CS2R R82, SRZ ;  /* 0x0000000000527805 */ /* 0x000fe2000001ff00 */
[----:B------:R-:W-:Y:S01]  /*5710*/  @P5 VIADD R4, R5, UR49 ;  /* 0x0000003105045c36 */ /* 0x000fe20008000000 */
[----:B------:R-:W-:Y:S02]  /*5720*/  CS2R R80, SRZ ;  /* 0x0000000000507805 */ /* 0x000fe4000001ff00 */
[----:B------:R-:W-:Y:S02]  /*5730*/  CS2R R86, SRZ ;  /* 0x0000000000567805 */ /* 0x000fe4000001ff00 */
[----:B------:R-:W-:Y:S01]  /*5740*/  CS2R R84, SRZ ;  /* 0x0000000000547805 */ /* 0x000fe2000001ff00 */
[----:B------:R-:W-:Y:S04]  /*5750*/  @P5 IMAD R4, R108, -0x10, R4 ;  /* 0xfffffff06c045824 */ /* 0x000fe800078e0204 */
[----:B------:R-:W-:Y:S05]  /*5760*/  @P1 BRA `(.L_x_92) ;  /* 0x00000000000c1947 */ /* 0x000fea0003800000 */
[----:B------:R-:W-:Y:S04]  /*5770*/  SHF.L.U32 R3, R104, 0x1f, RZ ;  /* 0x0000001f68037819 */ /* 0x000fe800000006ff */
[----:B------:R-:W1:Y:S02]  /*5780*/  SYNCS.PHASECHK.TRANS64.TRYWAIT P1, [R0+URZ+0x70], R3 ;  /* 0x00007003000075a7 */ /* 0x000e6400080211ff */
[----:B-1----:R-:W-:Y:S05]  /*5790*/  @!P1 BRA `(.L_x_93) ;  /* 0x0000002400389947 */ /* 0x002fea0003800000 */
.L_x_92:
[----:B------:R-:W-:Y:S05]  /*57a0*/  BSYNC B0 ;  /* 0x0000000000007941 */ /* 0x000fea0003800000 */
.L_x_91:
[----:B------:R-:W-:Y:S01]  /*57b0*/  ISETP.NE.AND P1, PT, R124, RZ, PT ;  /* 0x000000ff7c00720c */ /* 0x000fe20003f25270 */
[----:B-1----:R-:W-:Y:S02]  /*57c0*/  VIADD R3, R0, 0x80 ;  /* 0x0000008000037836 */ /* 0x002fe40000000000 */
[----:B------:R-:W-:Y:S02]  /*57d0*/  IMAD.U32 R0, RZ, RZ, UR37 ;  /* 0x00000025ff007e24 */ /* 0x000fe4000f8e00ff */
[----:B------:R-:W-:Y:S03]  /*57e0*/  VIADD R105, R105, 0x1 ;  /* 0x0000000169697836 */ /* 0x000fe60000000000 */
[----:B------:R-:W-:Y:S05]  /*57f0*/  PRMT R0, R0, 0x654, R3 ;  /* 0x0000065400007816 */ /* 0x000fea0000000003 */
[----:B------:R1:W3:Y:S04]  /*5800*/  @P1 LDS.128 R80, [R5+UR49+0x200] ;  /* 0x0002003105501984 */ /* 0x0002e80008000c00 */
[----:B------:R1:W1:Y:S01]  /*5810*/  @P1 LDS.128 R84, [R4+0x210] ;  /* 0x0002100004541984 */ /* 0x0002620000000c00 */
[C---:B------:R-:W-:Y:S01]  /*5820*/  ISETP.NE.AND P1, PT, R105.reuse, 0x2, PT ;  /* 0x000000026900780c */ /* 0x040fe20003f25270 */
[----:B------:R-:W-:Y:S01]  /*5830*/  @!PT LDS RZ, [RZ] ;  /* 0x00000000fffff984 */ /* 0x000fe20000000800 */
[----:B------:R-:W-:Y:S01]  /*5840*/  @!PT LDS RZ, [RZ] ;  /* 0x00000000fffff984 */ /* 0x000fe20000000800 */
[----:B------:R-:W-:Y:S01]  /*5850*/  @!PT LDS RZ, [RZ] ;  /* 0x00000000fffff984 */ /* 0x000fe20000000800 */
[----:B------:R-:W-:Y:S01]  /*5860*/  @!PT LDS RZ, [RZ] ;  /* 0x00000000fffff984 */ /* 0x000fe20000000800 */
[----:B------:R5:W-:Y:S06]  /*5870*/  MEMBAR.ALL.CTA ;  /* 0x0000000000007992 */ /* 0x000bec0000008000 */
[----:B-----5:R-:W5:Y:S01]  /*5880*/  FENCE.VIEW.ASYNC.S ;  /* 0x00000000000073c6 */ /* 0x020f620000000000 */
[----:B------:R-:W-:Y:S02]  /*5890*/  SEL R3, RZ, 0x1, P1 ;  /* 0x00000001ff037807 */ /* 0x000fe40000800000 */
[----:B------:R-:W-:Y:S02]  /*58a0*/  SEL R105, R105, RZ, P1 ;  /* 0x000000ff69697207 */ /* 0x000fe40000800000 */
[----:B------:R-:W-:Y:S01]  /*58b0*/  LOP3.LUT R104, R104, R3, RZ, 0x3c, !PT ;  /* 0x0000000368687212 */ /* 0x000fe200078e3cff */
[----:B-----5:R1:W-:Y:S06]  /*58c0*/  SYNCS.ARRIVE.TRANS64.RED.A1T0 RZ, [R0+URZ], RZ ;  /* 0x000000ff00ff79a7 */ /* 0x0203ec00081004ff */
.L_x_90:
[----:B------:R-:W-:Y:S05]  /*58d0*/  BSYNC B1 ;  /* 0x0000000000017941 */ /* 0x000fea0003800000 */
.L_x_89:
[----:B-1----:R-:W-:Y:S04]  /*58e0*/  SHF.R.U32.HI R0, RZ, 0x15, R48 ;  /* 0x00000015ff007819 */ /* 0x002fe80000011630 */
[----:B------:R-:W-:Y:S01]  /*58f0*/  LOP3.LUT P1, RZ, R0, 0x3, R101, 0x48, !PT ;  /* 0x0000000300ff7812 */ /* 0x000fe20007824865 */
[----:B------:R-:W-:Y:S01]  /*5900*/  @!UPT UIADD3 URZ, UPT, UPT, URZ, URZ, URZ ;  /* 0x000000fffffff290 */ /* 0x000fe2000fffe0ff */
[----:B----4-:R-:W-:Y:S11]  /*5910*/  @P0 BRA `(.L_x_94) ;  /* 0x0000000000080947 */ /* 0x010ff60003800000 */
[----:B------:R-:W1:Y:S02]  /*5920*/  SYNCS.PHASECHK.TRANS64.TRYWAIT P0, [R113+URZ+0xc0], R2 ;  /* 0x0000c002710075a7 */ /* 0x000e6400080011ff */
[----:B-1----:R-:W-:Y:S05]  /*5930*/  @!P0 BRA `(.L_x_95) ;  /* 0x0000002000e48947 */ /* 0x002fea0003800000 */
.L_x_94:
[----:B------:R-:W-:Y:S05]  /*5940*/  @!P1 BRA `(.L_x_96) ;  /* 0x0000000000409947 */ /* 0x000fea0003800000 */
[----:B------:R-:W4:Y:S01]  /*5950*/  LDCU.64 UR8, c[0x4][0x70] ;  /* 0x01000e00ff0877ac */ /* 0x000f220008000a00 */
[----:B------:R-:W-:Y:S01]  /*5960*/  MOV R3, 0x0 ;  /* 0x0000000000037802 */ /* 0x000fe20000000f00 */
[----:B------:R-:W-:Y:S02]  /*5970*/  HFMA2 R12, -RZ, RZ, 0, 5.9604644775390625e-08 ;  /* 0x00000001ff0c7431 */ /* 0x000fe400000001ff */
[----:B------:R-:W-:Y:S02]  /*5980*/  IMAD.MOV.U32 R8, RZ, RZ, 0x192 ;  /* 0x00000192ff087424 */ /* 0x000fe400078e00ff */
[----:B------:R-:W-:Y:S01]  /*5990*/  IMAD.MOV.U32 R13, RZ, RZ, RZ ;  /* 0x000000ffff0d7224 */ /* 0x000fe200078e00ff */
[----:B------:R-:W5:Y:S01]  /*59a0*/  LDCU.64 UR6, c[0x4][0x78] ;  /* 0x01000f00ff0677ac */ /* 0x000f620008000a00 */
[----:B-1----:R-:W1:Y:S01]  /*59b0*/  LDC.64 R2, c[0x4][R3] ;  /* 0x0100000003027b82 */ /* 0x002e620000000a00 */
[----:B------:R-:W2:Y:S01]  /*59c0*/  LDCU.64 UR4, c[0x4][0x10] ;  /* 0x01000200ff0477ac */ /* 0x000ea20008000a00 */
[----:B----4-:R-:W-:Y:S01]  /*59d0*/  MOV R5, UR9 ;  /* 0x0000000900057c02 */ /* 0x010fe20008000f00 */
[----:B------:R-:W-:Y:S01]  /*59e0*/  IMAD.U32 R4, RZ, RZ, UR8 ;  /* 0x00000008ff047e24 */ /* 0x000fe2000f8e00ff */
[----:B-----5:R-:W-:Y:S01]  /*59f0*/  MOV R7, UR7 ;  /* 0x0000000700077c02 */ /* 0x020fe20008000f00 */
[----:B------:R-:W-:Y:S01]  /*5a00*/  IMAD.U32 R6, RZ, RZ, UR6 ;  /* 0x00000006ff067e24 */ /* 0x000fe2000f8e00ff */
[----:B--2---:R-:W-:Y:S01]  /*5a10*/  MOV R11, UR5 ;  /* 0x00000005000b7c02 */ /* 0x004fe20008000f00 */
[----:B------:R-:W-:Y:S02]  /*5a20*/  IMAD.U32 R10, RZ, RZ, UR4 ;  /* 0x00000004ff0a7e24 */ /* 0x000fe4000f8e00ff */
[----:B------:R-:W-:Y:S07]  /*5a30*/  LEPC R20, `(.L_x_96) ;  /* 0x000000001014794e */ /* 0x000fee0000000000 */
[----:B-1-3--:R-:W-:Y:S05]  /*5a40*/  CALL.ABS.NOINC R2 ;  /* 0x0000000002007343 */ /* 0x00afea0003c00000 */
.L_x_96:
[-C--:B---3--:R-:W-:Y:S01]  /*5a50*/  F2FP.F16.E4M3.UNPACK_B R51, R80.reuse ;  /* 0x00000050ff33723e */ /* 0x088fe200020006ff */
[----:B------:R-:W-:Y:S05]  /*5a60*/  WARPSYNC.ALL ;  /* 0x0000000000007948 */ /* 0x000fea0003800000 */
[----:B------:R-:W-:Y:S01]  /*5a70*/  R2UR UR4, R48 ;  /* 0x00000000300472ca */ /* 0x000fe200000e0000 */
[--C-:B------:R-:W-:Y:S01]  /*5a80*/  HADD2.F32 R50, -RZ, R51.reuse.H0_H0 ;  /* 0x20000033ff327230 */ /* 0x100fe20000004100 */
[----:B------:R-:W-:Y:S01]  /*5a90*/  F2FP.F16.E4M3.UNPACK_B R53, R80.H1 ;  /* 0x00000050ff35723e */ /* 0x000fe200030006ff */
[----:B------:R-:W-:Y:S01]  /*5aa0*/  HADD2.F32 R51, -RZ, R51.H1_H1 ;  /* 0x30000033ff337230 */ /* 0x000fe20000004100 */
[-C--:B------:R-:W-:Y:S01]  /*5ab0*/  F2FP.F16.E4M3.UNPACK_B R55, R81.reuse ;  /* 0x00000051ff37723e */ /* 0x080fe200020006ff */
[----:B------:R-:W-:Y:S01]  /*5ac0*/  BSSY.RECONVERGENT B0, `(.L_x_97) ;  /* 0x0000099000007945 */ /* 0x000fe20003800200 */
[----:B------:R-:W-:Y:S01]  /*5ad0*/  F2FP.F16.E4M3.UNPACK_B R57, R81.H1 ;  /* 0x00000051ff39723e */ /* 0x000fe200030006ff */
[--C-:B------:R-:W-:Y:S01]  /*5ae0*/  HADD2.F32 R52, -RZ, R53.reuse.H0_H0 ;  /* 0x20000035ff347230 */ /* 0x100fe20000004100 */
[-C--:B------:R-:W-:Y:S01]  /*5af0*/  F2FP.F16.E4M3.UNPACK_B R59, R82.reuse ;  /* 0x00000052ff3b723e */ /* 0x080fe200020006ff */
[----:B------:R-:W-:Y:S01]  /*5b00*/  HADD2.F32 R54, -RZ, R53.H1_H1 ;  /* 0x30000035ff367230 */ /* 0x000fe20000004100 */
[----:B------:R-:W-:Y:S01]  /*5b10*/  F2FP.F16.E4M3.UNPACK_B R61, R82.H1 ;  /* 0x00000052ff3d723e */ /* 0x000fe200030006ff */
[--C-:B------:R-:W-:Y:S01]  /*5b20*/  HADD2.F32 R53, -RZ, R55.reuse.H0_H0 ;  /* 0x20000037ff357230 */ /* 0x100fe20000004100 */
[-C--:B------:R-:W-:Y:S01]  /*5b30*/  F2FP.F16.E4M3.UNPACK_B R63, R83.reuse ;  /* 0x00000053ff3f723e */ /* 0x080fe200020006ff */
[----:B------:R-:W-:Y:S01]  /*5b40*/  LDTM.16dp32bit_t0_t15.x32 R4, tmem[UR4] ;  /* 0x00000004000479ee */ /* 0x000fe20008a80000 */
[----:B------:R-:W2:Y:S01]  /*5b50*/  LDTM.16dp32bit_t16_t31.x32 R4, tmem[UR4+0x20] ;  /* 0x00002004000479ee */ /* 0x000ea20008aa0000 */
[----:B------:R-:W-:Y:S01]  /*5b60*/  SHF.L.U32 R125, R102, 0x4, RZ ;  /* 0x00000004667d7819 */ /* 0x000fe200000006ff */
[----:B------:R-:W-:Y:S01]  /*5b70*/  HADD2.F32 R56, -RZ, R55.H1_H1 ;  /* 0x30000037ff387230 */ /* 0x000fe20000004100 */
[----:B------:R-:W-:Y:S01]  /*5b80*/  ISETP.NE.AND P6, PT, R114, RZ, PT ;  /* 0x000000ff7200720c */ /* 0x000fe20003fc5270 */
[----:B------:R-:W-:Y:S01]  /*5b90*/  HADD2.F32 R60, -RZ, R59.H1_H1 ;  /* 0x3000003bff3c7230 */ /* 0x000fe20000004100 */
[----:B------:R-:W-:Y:S01]  /*5ba0*/  IADD3 R114, PT, PT, R100, UR49, RZ ;  /* 0x0000003164727c10 */ /* 0x000fe2000fffe0ff */
[----:B------:R-:W-:Y:S01]  /*5bb0*/  HADD2.F32 R64, -RZ, R63.H1_H1 ;  /* 0x3000003fff407230 */ /* 0x000fe20000004100 */
[----:B------:R-:W-:Y:S01]  /*5bc0*/  F2FP.F16.E4M3.UNPACK_B R65, R83.H1 ;  /* 0x00000053ff41723e */ /* 0x000fe200030006ff */
[--C-:B------:R-:W-:Y:S01]  /*5bd0*/  HADD2.F32 R55, -RZ, R57.reuse.H0_H0 ;  /* 0x20000039ff377230 */ /* 0x100fe20000004100 */
[----:B------:R-:W-:Y:S01]  /*5be0*/  IADD3 R114, PT, PT, R114, R125, RZ ;  /* 0x0000007d72727210 */ /* 0x000fe20007ffe0ff */
[----:B------:R-:W-:Y:S01]  /*5bf0*/  HADD2.F32 R58, -RZ, R57.H1_H1 ;  /* 0x30000039ff3a7230 */ /* 0x000fe20000004100 */
[-C--:B------:R-:W-:Y:S01]  /*5c00*/  F2FP.F16.E4M3.UNPACK_B R67, R84.reuse ;  /* 0x00000054ff43723e */ /* 0x080fe200020006ff */
[----:B------:R-:W-:Y:S01]  /*5c10*/  HADD2.F32 R57, -RZ, R59.H0_H0 ;  /* 0x2000003bff397230 */ /* 0x000fe20000004100 */
[----:B------:R-:W-:Y:S01]  /*5c20*/  F2FP.F16.E4M3.UNPACK_B R69, R84.H1 ;  /* 0x00000054ff45723e */ /* 0x000fe200030006ff */
[----:B------:R-:W-:Y:S01]  /*5c30*/  HADD2.F32 R59, -RZ, R61.H0_H0 ;  /* 0x2000003dff3b7230 */ /* 0x000fe20000004100 */
[-C--:B------:R-:W-:Y:S01]  /*5c40*/  F2FP.F16.E4M3.UNPACK_B R71, R85.reuse ;  /* 0x00000055ff47723e */ /* 0x080fe200020006ff */
[----:B------:R-:W-:Y:S01]  /*5c50*/  HADD2.F32 R68, -RZ, R67.H1_H1 ;  /* 0x30000043ff447230 */ /* 0x000fe20000004100 */
[----:B------:R-:W-:Y:S01]  /*5c60*/  F2FP.F16.E4M3.UNPACK_B R73, R85.H1 ;  /* 0x00000055ff49723e */ /* 0x000fe200030006ff */
[----:B------:R-:W-:Y:S01]  /*5c70*/  HADD2.F32 R62, -RZ, R61.H1_H1 ;  /* 0x3000003dff3e7230 */ /* 0x000fe20000004100 */
[-C--:B------:R-:W-:Y:S01]  /*5c80*/  F2FP.F16.E4M3.UNPACK_B R75, R86.reuse ;  /* 0x00000056ff4b723e */ /* 0x080fe200020006ff */
[----:B------:R-:W-:Y:S01]  /*5c90*/  HADD2.F32 R61, -RZ, R63.H0_H0 ;  /* 0x2000003fff3d7230 */ /* 0x000fe20000004100 */
[----:B------:R-:W-:Y:S01]  /*5ca0*/  F2FP.F16.E4M3.UNPACK_B R77, R86.H1 ;  /* 0x00000056ff4d723e */ /* 0x000fe200030006ff */
[----:B------:R-:W-:Y:S01]  /*5cb0*/  HADD2.F32 R72, -RZ, R71.H1_H1 ;  /* 0x30000047ff487230 */ /* 0x000fe20000004100 */
[----:B------:R-:W-:Y:S01]  /*5cc0*/  F2FP.F16.E4M3.UNPACK_B R79, R87.H1 ;  /* 0x00000057ff4f723e */ /* 0x000fe200030006ff */
[C---:B--2---:R-:W-:Y:S01]  /*5cd0*/  FMUL R0, R47.reuse, R4 ;  /* 0x000000042f007220 */ /* 0x044fe20000400000 */
[C---:B-1----:R-:W-:Y:S01]  /*5ce0*/  FMUL R2, R47.reuse, R5 ;  /* 0x000000052f027220 */ /* 0x042fe20000400000 */
[C---:B------:R-:W-:Y:S01]  /*5cf0*/  FMUL R4, R47.reuse, R8 ;  /* 0x000000082f047220 */ /* 0x040fe20000400000 */
[----:B------:R-:W-:Y:S01]  /*5d00*/  FMUL R5, R47, R9 ;  /* 0x000000092f057220 */ /* 0x000fe20000400000 */
[C---:B------:R-:W-:Y:S01]  /*5d10*/  FFMA R0, R49.reuse, R50, R0 ;  /* 0x0000003231007223 */ /* 0x040fe20000000000 */
[----:B------:R-:W-:Y:S01]  /*5d20*/  FFMA R2, R49, R51, R2 ;  /* 0x0000003331027223 */ /* 0x000fe20000000002 */
[C---:B------:R-:W-:Y:S01]  /*5d30*/  FMUL R8, R47.reuse, R12 ;  /* 0x0000000c2f087220 */ /* 0x040fe20000400000 */
[C---:B------:R-:W-:Y:S01]  /*5d40*/  FMUL R9, R47.reuse, R13 ;  /* 0x0000000d2f097220 */ /* 0x040fe20000400000 */
[C---:B------:R-:W-:Y:S01]  /*5d50*/  FMUL R12, R47.reuse, R16 ;  /* 0x000000102f0c7220 */ /* 0x040fe20000400000 */
[C---:B------:R-:W-:Y:S01]  /*5d60*/  FMUL R13, R47.reuse, R17 ;  /* 0x000000112f0d7220 */ /* 0x040fe20000400000 */
[C---:B------:R-:W-:Y:S01]  /*5d70*/  FMUL R16, R47.reuse, R20 ;  /* 0x000000142f107220 */ /* 0x040fe20000400000 */
[C---:B------:R-:W-:Y:S01]  /*5d80*/  FMUL R17, R47.reuse, R21 ;  /* 0x000000152f117220 */ /* 0x040fe20000400000 */
[C---:B------:R-:W-:Y:S01]  /*5d90*/  FMUL R20, R47.reuse, R24 ;  /* 0x000000182f147220 */ /* 0x040fe20000400000 */
[C---:B------:R-:W-:Y:S01]  /*5da0*/  FMUL R21, R47.reuse, R25 ;  /* 0x000000192f157220 */ /* 0x040fe20000400000 */
[----:B------:R-:W-:Y:S02]  /*5db0*/  HADD2.F32 R76, -RZ, R75.H1_H1 ;  /* 0x3000004bff4c7230 */ /* 0x000fe40000004100 */
[C---:B------:R-:W-:Y:S01]  /*5dc0*/  FMUL R24, R47.reuse, R28 ;  /* 0x0000001c2f187220 */ /* 0x040fe20000400000 */
[C---:B------:R-:W-:Y:S01]  /*5dd0*/  FMUL R25, R47.reuse, R29 ;  /* 0x0000001d2f197220 */ /* 0x040fe20000400000 */
[C---:B------:R-:W-:Y:S01]  /*5de0*/  FMUL R28, R47.reuse, R32 ;  /* 0x000000202f1c7220 */ /* 0x040fe20000400000 */
[C---:B------:R-:W-:Y:S01]  /*5df0*/  FMUL R29, R47.reuse, R33 ;  /* 0x000000212f1d7220 */ /* 0x040fe20000400000 */
[C---:B------:R-:W-:Y:S01]  /*5e00*/  FMUL R3, R47.reuse, R6 ;  /* 0x000000062f037220 */ /* 0x040fe20000400000 */
[C---:B------:R-:W-:Y:S01]  /*5e10*/  FMUL R7, R47.reuse, R7 ;  /* 0x000000072f077220 */ /* 0x040fe20000400000 */
[C---:B------:R-:W-:Y:S01]  /*5e20*/  FMUL R6, R47.reuse, R10 ;  /* 0x0000000a2f067220 */ /* 0x040fe20000400000 */
[----:B------:R-:W-:Y:S01]  /*5e30*/  FMUL R11, R47, R11 ;  /* 0x0000000b2f0b7220 */ /* 0x000fe20000400000 */
[C---:B------:R-:W-:Y:S01]  /*5e40*/  FFMA R3, R49.reuse, R52, R3 ;  /* 0x0000003431037223 */ /* 0x040fe20000000003 */
[C---:B------:R-:W-:Y:S01]  /*5e50*/  FFMA R7, R49.reuse, R54, R7 ;  /* 0x0000003631077223 */ /* 0x040fe20000000007 */
[C---:B------:R-:W-:Y:S01]  /*5e60*/  FFMA R4, R49.reuse, R53, R4 ;  /* 0x0000003531047223 */ /* 0x040fe20000000004 */
[----:B------:R-:W-:Y:S01]  /*5e70*/  F2FP.F16.E4M3.UNPACK_B R50, R87 ;  /* 0x00000057ff32723e */ /* 0x000fe200020006ff */
[C---:B------:R-:W-:Y:S01]  /*5e80*/  FFMA R5, R49.reuse, R56, R5 ;  /* 0x0000003831057223 */ /* 0x040fe20000000005 */
[----:B------:R-:W-:Y:S01]  /*5e90*/  FFMA R6, R49, R55, R6 ;  /* 0x0000003731067223 */ /* 0x000fe20000000006 */
[----:B------:R-:W-:Y:S01]  /*5ea0*/  F2FP.SATFINITE.E4M3.F32.PACK_AB_MERGE_C R117, R7, R3, RZ ;  /* 0x000000030775723e */ /* 0x000fe200048070ff */
[C---:B------:R-:W-:Y:S01]  /*5eb0*/  FFMA R11, R49.reuse, R58, R11 ;  /* 0x0000003a310b7223 */ /* 0x040fe2000000000b */
[C---:B------:R-:W-:Y:S01]  /*5ec0*/  FFMA R8, R49.reuse, R57, R8 ;  /* 0x0000003931087223 */ /* 0x040fe20000000008 */
[----:B------:R-:W-:Y:S01]  /*5ed0*/  ISETP.NE.AND P0, PT, R110, RZ, PT ;  /* 0x000000ff6e00720c */ /* 0x000fe20003f05270 */
[----:B------:R-:W-:Y:S01]  /*5ee0*/  FFMA R9, R49, R60, R9 ;  /* 0x0000003c31097223 */ /* 0x000fe20000000009 */
[----:B------:R-:W-:Y:S01]  /*5ef0*/  F2FP.SATFINITE.E4M3.F32.PACK_AB_MERGE_C R116, R2, R0, R117 ;  /* 0x000000000274723e */ /* 0x000fe20004807075 */
[--C-:B------:R-:W-:Y:S01]  /*5f00*/  HADD2.F32 R51, -RZ, R50.reuse.H0_H0 ;  /* 0x20000032ff337230 */ /* 0x100fe20000004100 */
[----:B------:R-:W-:Y:S01]  /*5f10*/  F2FP.SATFINITE.E4M3.F32.PACK_AB_MERGE_C R117, R11, R6, RZ ;  /* 0x000000060b75723e */ /* 0x000fe200048070ff */
[----:B------:R-:W-:Y:S02]  /*5f20*/  HADD2.F32 R50, -RZ, R50.H1_H1 ;  /* 0x30000032ff327230 */ /* 0x000fe40000004100 */
[C---:B------:R-:W-:Y:S01]  /*5f30*/  FMUL R10, R47.reuse, R14 ;  /* 0x0000000e2f0a7220 */ /* 0x040fe20000400000 */
[----:B------:R-:W-:Y:S01]  /*5f40*/  FMUL R15, R47, R15 ;  /* 0x0000000f2f0f7220 */ /* 0x000fe20000400000 */
[--C-:B------:R-:W-:Y:S01]  /*5f50*/  HADD2.F32 R63, -RZ, R65.reuse.H0_H0 ;  /* 0x20000041ff3f7230 */ /* 0x100fe20000004100 */
[----:B------:R-:W-:Y:S01]  /*5f60*/  F2FP.SATFINITE.E4M3.F32.PACK_AB_MERGE_C R117, R5, R4, R117 ;  /* 0x000000040575723e */ /* 0x000fe20004807075 */
[C---:B------:R-:W-:Y:S01]  /*5f70*/  FFMA R10, R49.reuse, R59, R10 ;  /* 0x0000003b310a7223 */ /* 0x040fe2000000000a */
[C---:B------:R-:W-:Y:S01]  /*5f80*/  FFMA R15, R49.reuse, R62, R15 ;  /* 0x0000003e310f7223 */ /* 0x040fe2000000000f */
[C---:B------:R-:W-:Y:S01]  /*5f90*/  FFMA R12, R49.reuse, R61, R12 ;  /* 0x0000003d310c7223 */ /* 0x040fe2000000000c */
[----:B------:R-:W-:Y:S01]  /*5fa0*/  FFMA R13, R49, R64, R13 ;  /* 0x00000040310d7223 */ /* 0x000fe2000000000d */
[----:B------:R-:W-:Y:S02]  /*5fb0*/  HADD2.F32 R66, -RZ, R65.H1_H1 ;  /* 0x30000041ff427230 */ /* 0x000fe40000004100 */
[C---:B------:R-:W-:Y:S01]  /*5fc0*/  FMUL R14, R47.reuse, R18 ;  /* 0x000000122f0e7220 */ /* 0x040fe20000400000 */
[----:B------:R-:W-:Y:S02]  /*5fd0*/  HADD2.F32 R65, -RZ, R67.H0_H0 ;  /* 0x20000043ff417230 */ /* 0x000fe40000004100 */
[----:B------:R-:W-:Y:S01]  /*5fe0*/  FMUL R19, R47, R19 ;  /* 0x000000132f137220 */ /* 0x000fe20000400000 */
[--C-:B------:R-:W-:Y:S02]  /*5ff0*/  HADD2.F32 R67, -RZ, R69.reuse.H0_H0 ;  /* 0x20000045ff437230 */ /* 0x100fe40000004100 */
[----:B------:R-:W-:Y:S01]  /*6000*/  FFMA R14, R49, R63, R14 ;  /* 0x0000003f310e7223 */ /* 0x000fe2000000000e */
[----:B------:R-:W-:Y:S02]  /*6010*/  HADD2.F32 R70, -RZ, R69.H1_H1 ;  /* 0x30000045ff467230 */ /* 0x000fe40000004100 */
[----:B------:R-:W-:Y:S01]  /*6020*/  FMUL R18, R47, R22 ;  /* 0x000000162f127220 */ /* 0x000fe20000400000 */
[----:B------:R-:W-:Y:S02]  /*6030*/  HADD2.F32 R69, -RZ, R71.H0_H0 ;  /* 0x20000047ff457230 */ /* 0x000fe40000004100 */
[----:B------:R-:W-:Y:S01]  /*6040*/  FFMA R19, R49, R66, R19 ;  /* 0x0000004231137223 */ /* 0x000fe20000000013 */
[----:B------:R-:W-:Y:S01]  /*6050*/  FMUL R23, R47, R23 ;  /* 0x000000172f177220 */ /* 0x000fe20000400000 */
[C---:B------:R-:W-:Y:S01]  /*6060*/  FFMA R16, R49.reuse, R65, R16 ;  /* 0x0000004131107223 */ /* 0x040fe20000000010 */
[C---:B------:R-:W-:Y:S01]  /*6070*/  FFMA R17, R49.reuse, R68, R17 ;  /* 0x0000004431117223 */ /* 0x040fe20000000011 */
        /* <DEDUP_REMOVED lines=23> */
[----:B------:R-:W-:Y:S01]  /*61f0*/  F2FP.SATFINITE.E4M3.F32.PACK_AB_MERGE_C R118, R15, R10, RZ ;  /* 0x0000000a0f76723e */ /* 0x000fe200048070ff */
[----:B------:R-:W-:Y:S01]  /*6200*/  FFMA R28, R49, R51, R28 ;  /* 0x00000033311c7223 */ /* 0x000fe2000000001c */
[----:B------:R-:W-:Y:S01]  /*6210*/  F2FP.SATFINITE.E4M3.F32.PACK_AB_MERGE_C R119, R19, R14, RZ ;  /* 0x0000000e1377723e */ /* 0x000fe200048070ff */
[C---:B------:R-:W-:Y:S01]  /*6220*/  FFMA R29, R49.reuse, R50, R29 ;  /* 0x00000032311d7223 */ /* 0x040fe2000000001d */
[C---:B------:R-:W-:Y:S01]  /*6230*/  FFMA R30, R49.reuse, R77, R30 ;  /* 0x0000004d311e7223 */ /* 0x040fe2000000001e */
[----:B------:R-:W-:Y:S01]  /*6240*/  FFMA R35, R49, R52, R35 ;  /* 0x0000003431237223 */ /* 0x000fe20000000023 */
[----:B------:R-:W-:Y:S02]  /*6250*/  F2FP.SATFINITE.E4M3.F32.PACK_AB_MERGE_C R118, R9, R8, R118 ;  /* 0x000000080976723e */ /* 0x000fe40004807076 */
[----:B------:R-:W-:Y:S02]  /*6260*/  F2FP.SATFINITE.E4M3.F32.PACK_AB_MERGE_C R119, R13, R12, R119 ;  /* 0x0000000c0d77723e */ /* 0x000fe40004807077 */
[----:B------:R-:W-:Y:S02]  /*6270*/  F2FP.SATFINITE.E4M3.F32.PACK_AB_MERGE_C R120, R23, R18, RZ ;  /* 0x000000121778723e */ /* 0x000fe400048070ff */
[----:B------:R-:W-:Y:S01]  /*6280*/  F2FP.SATFINITE.E4M3.F32.PACK_AB_MERGE_C R121, R27, R22, RZ ;  /* 0x000000161b79723e */ /* 0x000fe200048070ff */
[----:B------:R1:W-:Y:S01]  /*6290*/  STS.128 [R100+UR49+0x2200], R116 ;  /* 0x0022007464007988 */ /* 0x0003e20008000c31 */
[----:B------:R-:W-:Y:S02]  /*62a0*/  F2FP.SATFINITE.E4M3.F32.PACK_AB_MERGE_C R122, R31, R26, RZ ;  /* 0x0000001a1f7a723e */ /* 0x000fe400048070ff */
[----:B------:R-:W-:Y:S02]  /*62b0*/  F2FP.SATFINITE.E4M3.F32.PACK_AB_MERGE_C R123, R35, R30, RZ ;  /* 0x0000001e237b723e */ /* 0x000fe400048070ff */
[----:B------:R-:W-:Y:S02]  /*62c0*/  F2FP.SATFINITE.E4M3.F32.PACK_AB_MERGE_C R120, R17, R16, R120 ;  /* 0x000000101178723e */ /* 0x000fe40004807078 */
[----:B------:R-:W-:Y:S02]  /*62d0*/  F2FP.SATFINITE.E4M3.F32.PACK_AB_MERGE_C R121, R21, R20, R121 ;  /* 0x000000141579723e */ /* 0x000fe40004807079 */
[----:B------:R-:W-:Y:S02]  /*62e0*/  F2FP.SATFINITE.E4M3.F32.PACK_AB_MERGE_C R122, R25, R24, R122 ;  /* 0x00000018197a723e */ /* 0x000fe4000480707a */
[----:B------:R-:W-:Y:S02]  /*62f0*/  F2FP.SATFINITE.E4M3.F32.PACK_AB_MERGE_C R123, R29, R28, R123 ;  /* 0x0000001c1d7b723e */ /* 0x000fe4000480707b */
[----:B------:R-:W-:Y:S02]  /*6300*/  LEA R32, R105, UR49, 0x3 ;  /* 0x0000003169207c11 */ /* 0x000fe4000f8e18ff */
[----:B------:R-:W-:Y:S01]  /*6310*/  @P6 SHF.L.U32 R33, R104, 0x1f, RZ ;  /* 0x0000001f68216819 */ /* 0x000fe200000006ff */
[----:B------:R1:W-:Y:S01]  /*6320*/  STS.128 [R114+0x2210], R120 ;  /* 0x0022107872007388 */ /* 0x0003e20000000c00 */
[----:B------:R-:W-:Y:S01]  /*6330*/  @!PT LDS RZ, [RZ] ;  /* 0x00000000fffff984 */ /* 0x000fe20000000800 */
[----:B------:R-:W-:Y:S01]  /*6340*/  @!PT LDS RZ, [RZ] ;  /* 0x00000000fffff984 */ /* 0x000fe20000000800 */
[----:B------:R-:W-:Y:S01]  /*6350*/  @!PT LDS RZ, [RZ] ;  /* 0x00000000fffff984 */ /* 0x000fe20000000800 */
[----:B------:R-:W-:Y:S01]  /*6360*/  @!PT LDS RZ, [RZ] ;  /* 0x00000000fffff984 */ /* 0x000fe20000000800 */
[----:B------:R2:W-:Y:S07]  /*6370*/  MEMBAR.ALL.CTA ;  /* 0x0000000000007992 */ /* 0x0005ee0000008000 */
[----:B--2---:R-:W2:Y:S02]  /*6380*/  FENCE.VIEW.ASYNC.S ;  /* 0x00000000000073c6 */ /* 0x004ea40000000000 */
[----:B--2---:R-:W-:Y:S06]  /*6390*/  BAR.SYNC.DEFER_BLOCKING 0x1, 0x80 ;  /* 0x0042000000007b1d */ /* 0x004fec0000010000 */
[----:B------:R-:W-:Y:S05]  /*63a0*/  @P0 BRA `(.L_x_98) ;  /* 0x0000000000280947 */ /* 0x000fea0003800000 */
[----:B------:R-:W-:Y:S02]  /*63b0*/  UIADD3 UR4, UPT, UPT, UR49, 0x2200, URZ ;  /* 0x0000220031047890 */ /* 0x000fe4000fffe0ff */
[----:B------:R-:W-:Y:S01]  /*63c0*/  UIADD3 UR6, UP0, UPT, UR52, 0x680, URZ ;  /* 0x0000068034067890 */ /* 0x000fe2000ff1e0ff */
[----:B------:R-:W-:Y:S03]  /*63d0*/  UMOV UR43, UR36 ;  /* 0x00000024002b7c82 */ /* 0x000fe60008000000 */
[----:B------:R-:W-:Y:S01]  /*63e0*/  MOV R109, UR4 ;  /* 0x00000004006d7c02 */ /* 0x000fe20008000f00 */
[----:B------:R-:W-:Y:S03]  /*63f0*/  UIADD3.X UR7, UPT, UPT, URZ, UR53, URZ, UP0, !UPT ;  /* 0x00000035ff077290 */ /* 0x000fe600087fe4ff */
[----:B------:R-:W-:Y:S11]  /*6400*/  R2UR UR40, R109 ;  /* 0x000000006d2872ca */ /* 0x000ff600000e0000 */
[----:B------:R-:W-:Y:S02]  /*6410*/  @!UPT UIADD3 URZ, UPT, UPT, URZ, URZ, URZ ;  /* 0x000000fffffff290 */ /* 0x000fe4000fffe0ff */
[----:B------:R2:W-:Y:S01]  /*6420*/  UTMASTG.3D [UR40], [UR6] ;  /* 0x00000028060073b5 */ /* 0x0005e20008010000 */
[----:B------:R0:W-:Y:S01]  /*6430*/  UTMACMDFLUSH ;  /* 0x00000000000079b7 */ /* 0x0001e20000000000 */
[----:B--2---:R-:W-:Y:S04]  /*6440*/  DEPBAR.LE SB0, 0x1 ;  /* 0x000080400000791a */ /* 0x004fe80000000000 */
.L_x_98:
[----:B------:R-:W-:Y:S05]  /*6450*/  BSYNC.RECONVERGENT B0 ;  /* 0x0000000000007941 */ /* 0x000fea0003800200 */
.L_x_97:
[----:B------:R-:W-:Y:S06]  /*6460*/  BAR.SYNC.DEFER_BLOCKING 0x1, 0x80 ;  /* 0x0042000000007b1d */ /* 0x000fec0000010000 */
[----:B------:R-:W2:Y:S01]  /*6470*/  @P6 SYNCS.PHASECHK.TRANS64.TRYWAIT P0, [R32+URZ+0x70], R33 ;  /* 0x00007021200065a7 */ /* 0x000ea200080011ff */
[----:B------:R-:W-:Y:S01]  /*6480*/  BSSY B1, `(.L_x_99) ;  /* 0x0000020000017945 */ /* 0x000fe20003800000 */
[----:B--2---:R-:W-:Y:S03]  /*6490*/  @P6 SEL R115, RZ, 0x1, !P0 ;  /* 0x00000001ff736807 */ /* 0x004fe60004000000 */
[----:B------:R-:W-:Y:S05]  /*64a0*/  @!P6 BRA `(.L_x_100) ;  /* 0x000000000074e947 */ /* 0x000fea0003800000 */
[----:B------:R-:W-:Y:S01]  /*64b0*/  ISETP.NE.AND P1, PT, R124, RZ, PT ;  /* 0x000000ff7c00720c */ /* 0x000fe20003f25270 */
[----:B------:R-:W-:Y:S01]  /*64c0*/  BSSY B0, `(.L_x_101) ;  /* 0x0000009000007945 */ /* 0x000fe20003800000 */
[----:B------:R-:W-:Y:S11]  /*64d0*/  ISETP.NE.AND P0, PT, R115, RZ, PT ;  /* 0x000000ff7300720c */ /* 0x000ff60003f05270 */
[----:B------:R-:W-:Y:S05]  /*64e0*/  @P1 IMAD R0, R105, 0x1000, R100 ;  /* 0x0000100069001824 */ /* 0x000fea00078e0264 */
[----:B------:R-:W-:Y:S05]  /*64f0*/  @P1 IADD3 R2, PT, PT, R0, UR49, RZ ;  /* 0x0000003100021c10 */ /* 0x000fea000fffe0ff */
[----:B------:R-:W-:Y:S01]  /*6500*/  @P1 IMAD.IADD R2, R2, 0x1, R125 ;  /* 0x0000000102021824 */ /* 0x000fe200078e027d */
[----:B------:R-:W-:Y:S06]  /*6510*/  @P0 BRA `(.L_x_102) ;  /* 0x00000000000c0947 */ /* 0x000fec0003800000 */
[----:B------:R-:W-:Y:S04]  /*6520*/  SHF.L.U32 R3, R104, 0x1f, RZ ;  /* 0x0000001f68037819 */ /* 0x000fe800000006ff */
[----:B------:R-:W2:Y:S02]  /*6530*/  SYNCS.PHASECHK.TRANS64.TRYWAIT P0, [R32+URZ+0x70], R3 ;  /* 0x00007003200075a7 */ /* 0x000ea400080011ff */
[----:B--2---:R-:W-:Y:S05]  /*6540*/  @!P0 BRA `(.L_x_103) ;  /* 0x0000001400f48947 */ /* 0x004fea0003800000 */
.L_x_102:
[----:B------:R-:W-:Y:S05]  /*6550*/  BSYNC B0 ;  /* 0x0000000000007941 */ /* 0x000fea0003800000 */
.L_x_101:
[----:B------:R-:W-:Y:S01]  /*6560*/  ISETP.NE.AND P0, PT, R124, RZ, PT ;  /* 0x000000ff7c00720c */ /* 0x000fe20003f05270 */
[----:B--2---:R-:W-:Y:S02]  /*6570*/  VIADD R32, R32, 0x80 ;  /* 0x0000008020207836 */ /* 0x004fe40000000000 */
[----:B------:R-:W-:Y:S02]  /*6580*/  IMAD.U32 R3, RZ, RZ, UR37 ;  /* 0x00000025ff037e24 */ /* 0x000fe4000f8e00ff */
[----:B------:R-:W-:Y:S03]  /*6590*/  VIADD R105, R105, 0x1 ;  /* 0x0000000169697836 */ /* 0x000fe60000000000 */
[----:B------:R-:W-:Y:S05]  /*65a0*/  PRMT R3, R3, 0x654, R32 ;  /* 0x0000065403037816 */ /* 0x000fea0000000020 */
[----:B------:R2:W3:Y:S04]  /*65b0*/  @P0 LDS.128 R80, [R0+UR49+0x200] ;  /* 0x0002003100500984 */ /* 0x0004e80008000c00 */
[----:B------:R2:W4:Y:S01]  /*65c0*/  @P0 LDS.128 R84, [R2+0x210] ;  /* 0x0002100002540984 */ /* 0x0005220000000c00 */
[C---:B------:R-:W-:Y:S01]  /*65d0*/  ISETP.NE.AND P0, PT, R105.reuse, 0x2, PT ;  /* 0x000000026900780c */ /* 0x040fe20003f05270 */
[----:B------:R-:W-:Y:S01]  /*65e0*/  @!PT LDS RZ, [RZ] ;  /* 0x00000000fffff984 */ /* 0x000fe20000000800 */
[----:B------:R-:W-:Y:S01]  /*65f0*/  @!PT LDS RZ, [RZ] ;  /* 0x00000000fffff984 */ /* 0x000fe20000000800 */
[----:B------:R-:W-:Y:S01]  /*6600*/  @!PT LDS RZ, [RZ] ;  /* 0x00000000fffff984 */ /* 0x000fe20000000800 */
[----:B------:R-:W-:Y:S01]  /*6610*/  @!PT LDS RZ, [RZ] ;  /* 0x00000000fffff984 */ /* 0x000fe20000000800 */
[----:B------:R5:W-:Y:S06]  /*6620*/  MEMBAR.ALL.CTA ;  /* 0x0000000000007992 */ /* 0x000bec0000008000 */
[----:B-----5:R-:W5:Y:S01]  /*6630*/  FENCE.VIEW.ASYNC.S ;  /* 0x00000000000073c6 */ /* 0x020f620000000000 */
[----:B------:R-:W-:Y:S01]  /*6640*/  SEL R105, R105, RZ, P0 ;  /* 0x000000ff69697207 */ /* 0x000fe20000000000 */
[----:B-----5:R5:W-:Y:S02]  /*6650*/  SYNCS.ARRIVE.TRANS64.RED.A1T0 RZ, [R3+URZ], RZ ;  /* 0x000000ff03ff79a7 */ /* 0x020be400081004ff */
[----:B-----5:R-:W-:Y:S04]  /*6660*/  SEL R3, RZ, 0x1, P0 ;  /* 0x00000001ff037807 */ /* 0x020fe80000000000 */
[----:B--23--:R-:W-:Y:S02]  /*6670*/  LOP3.LUT R104, R104, R3, RZ, 0x3c, !PT ;  /* 0x0000000368687212 */ /* 0x00cfe400078e3cff */
.L_x_100:
[----:B------:R-:W-:Y:S05]  /*6680*/  BSYNC B1 ;  /* 0x0000000000017941 */ /* 0x000fea0003800000 */
.L_x_99:
[----:B------:R-:W-:Y:S05]  /*6690*/  VIADD R0, R48, 0x40 ;  /* 0x0000004030007836 */ /* 0x000fea0000000000 */
[----:B------:R-:W-:Y:S04]  /*66a0*/  SHF.R.U32.HI R0, RZ, 0x15, R0 ;  /* 0x00000015ff007819 */ /* 0x000fe80000011600 */
[----:B------:R-:W-:Y:S11]  /*66b0*/  LOP3.LUT P0, RZ, R0, 0x3, R101, 0x48, !PT ;  /* 0x0000000300ff7812 */ /* 0x000ff60007804865 */
[----:B------:R-:W-:Y:S02]  /*66c0*/  @!UPT UIADD3 URZ, UPT, UPT, URZ, URZ, URZ ;  /* 0x000000fffffff290 */ /* 0x000fe4000fffe0ff */
[----:B------:R-:W-:Y:S05]  /*66d0*/  @!P0 BRA `(.L_x_104) ;  /* 0x0000000000408947 */ /* 0x000fea0003800000 */
[----:B------:R-:W2:Y:S01]  /*66e0*/  LDCU.64 UR8, c[0x4][0x70] ;  /* 0x01000e00ff0877ac */ /* 0x000ea20008000a00 */
[----:B------:R-:W-:Y:S01]  /*66f0*/  MOV R3, 0x0 ;  /* 0x0000000000037802 */ /* 0x000fe20000000f00 */
[----:B------:R-:W-:Y:S02]  /*6700*/  HFMA2 R12, -RZ, RZ, 0, 5.9604644775390625e-08 ;  /* 0x00000001ff0c7431 */ /* 0x000fe400000001ff */
[----:B------:R-:W-:Y:S02]  /*6710*/  IMAD.MOV.U32 R8, RZ, RZ, 0x192 ;  /* 0x00000192ff087424 */ /* 0x000fe400078e00ff */
[----:B------:R-:W-:Y:S01]  /*6720*/  IMAD.MOV.U32 R13, RZ, RZ, RZ ;  /* 0x000000ffff0d7224 */ /* 0x000fe200078e00ff */
[----:B------:R-:W3:Y:S01]  /*6730*/  LDCU.64 UR6, c[0x4][0x78] ;  /* 0x01000f00ff0677ac */ /* 0x000ee20008000a00 */
[----:B------:R-:W1:Y:S01]  /*6740*/  LDC.64 R2, c[0x4][R3] ;  /* 0x0100000003027b82 */ /* 0x000e620000000a00 */
[----:B------:R-:W5:Y:S01]  /*6750*/  LDCU.64 UR4, c[0x4][0x10] ;  /* 0x01000200ff0477ac */ /* 0x000f620008000a00 */
[----:B--2---:R-:W-:Y:S01]  /*6760*/  MOV R5, UR9 ;  /* 0x0000000900057c02 */ /* 0x004fe20008000f00 */
[----:B------:R-:W-:Y:S01]  /*6770*/  IMAD.U32 R4, RZ, RZ, UR8 ;  /* 0x00000008ff047e24 */ /* 0x000fe2000f8e00ff */
[----:B---3--:R-:W-:Y:S01]  /*6780*/  MOV R7, UR7 ;  /* 0x0000000700077c02 */ /* 0x008fe20008000f00 */
[----:B------:R-:W-:Y:S01]  /*6790*/  IMAD.U32 R6, RZ, RZ, UR6 ;  /* 0x00000006ff067e24 */ /* 0x000fe2000f8e00ff */
[----:B-----5:R-:W-:Y:S01]  /*67a0*/  MOV R11, UR5 ;  /* 0x00000005000b7c02 */ /* 0x020fe20008000f00 */
[----:B------:R-:W-:Y:S02]  /*67b0*/  IMAD.U32 R10, RZ, RZ, UR4 ;  /* 0x00000004ff0a7e24 */ /* 0x000fe4000f8e00ff */
[----:B------:R-:W-:Y:S07]  /*67c0*/  LEPC R20, `(.L_x_104) ;  /* 0x000000001014794e */ /* 0x000fee0000000000 */
[----:B-1--4-:R-:W-:Y:S05]  /*67d0*/  CALL.ABS.NOINC R2 ;  /* 0x0000000002007343 */ /* 0x012fea0003c00000 */
.L_x_104:
[----:B------:R-:W-:Y:S01]  /*67e0*/  ISETP.NE.AND P0, PT, R110, RZ, PT ;  /* 0x000000ff6e00720c */ /* 0x000fe20003f05270 */
[----:B------:R-:W-:Y:S05]  /*67f0*/  WARPSYNC.ALL ;  /* 0x0000000000007948 */ /* 0x000fea0003800000 */
[----:B------:R-:W-:Y:S01]  /*6800*/  R2UR UR4, R48 ;  /* 0x00000000300472ca */ /* 0x000fe200000e0000 */
[----:B------:R-:W-:Y:S01]  /*6810*/  BSSY.RECONVERGENT B0, `(.L_x_105) ;  /* 0x000009c000007945 */ /* 0x000fe20003800200 */
[-C--:B------:R-:W-:Y:S02]  /*6820*/  F2FP.F16.E4M3.UNPACK_B R51, R80.reuse ;  /* 0x00000050ff33723e */ /* 0x080fe400020006ff */
[----:B------:R-:W-:Y:S02]  /*6830*/  F2FP.F16.E4M3.UNPACK_B R80, R80.H1 ;  /* 0x00000050ff50723e */ /* 0x000fe400030006ff */
[-C--:B------:R-:W-:Y:S01]  /*6840*/  F2FP.F16.E4M3.UNPACK_B R55, R81.reuse ;  /* 0x00000051ff37723e */ /* 0x080fe200020006ff */
[--C-:B------:R-:W-:Y:S01]  /*6850*/  HADD2.F32 R50, -RZ, R51.reuse.H0_H0 ;  /* 0x20000033ff327230 */ /* 0x100fe20000004100 */
[----:B------:R-:W-:Y:S01]  /*6860*/  F2FP.F16.E4M3.UNPACK_B R81, R81.H1 ;  /* 0x00000051ff51723e */ /* 0x000fe200030006ff */
[----:B------:R-:W-:Y:S01]  /*6870*/  HADD2.F32 R52, -RZ, R51.H1_H1 ;  /* 0x30000033ff347230 */ /* 0x000fe20000004100 */
[-C--:B------:R-:W-:Y:S01]  /*6880*/  F2FP.F16.E4M3.UNPACK_B R59, R82.reuse ;  /* 0x00000052ff3b723e */ /* 0x080fe200020006ff */
[--C-:B------:R-:W-:Y:S01]  /*6890*/  HADD2.F32 R51, -RZ, R80.reuse.H0_H0 ;  /* 0x20000050ff337230 */ /* 0x100fe20000004100 */
[----:B------:R-:W-:Y:S01]  /*68a0*/  F2FP.F16.E4M3.UNPACK_B R82, R82.H1 ;  /* 0x00000052ff52723e */ /* 0x000fe200030006ff */
[----:B------:R-:W-:Y:S01]  /*68b0*/  LDTM.16dp32bit_t0_t15.x32 R4, tmem[UR4+0x40] ;  /* 0x00004004000479ee */ /* 0x000fe20008a80000 */
[----:B------:R-:W2:Y:S01]  /*68c0*/  LDTM.16dp32bit_t16_t31.x32 R4, tmem[UR4+0x60] ;  /* 0x00006004000479ee */ /* 0x000ea20008aa0000 */
[----:B------:R-:W-:Y:S01]  /*68d0*/  NOP ;  /* 0x0000000000007918 */ /* 0x000fe20000000000 */
[--C-:B------:R-:W-:Y:S01]  /*68e0*/  HADD2.F32 R53, -RZ, R55.reuse.H0_H0 ;  /* 0x20000037ff357230 */ /* 0x100fe20000004100 */
[----:B------:R-:W-:Y:S01]  /*68f0*/  R2UR UR5, R113 ;  /* 0x00000000710572ca */ /* 0x000fe200000e0000 */
[----:B------:R-:W-:Y:S01]  /*6900*/  HADD2.F32 R56, -RZ, R55.H1_H1 ;  /* 0x30000037ff387230 */ /* 0x000fe20000004100 */
[----:B------:R-:W-:Y:S01]  /*6910*/  F2FP.F16.E4M3.UNPACK_B R63, R83 ;  /* 0x00000053ff3f723e */ /* 0x000fe200020006ff */
[--C-:B------:R-:W-:Y:S01]  /*6920*/  HADD2.F32 R57, -RZ, R59.reuse.H0_H0 ;  /* 0x2000003bff397230 */ /* 0x100fe20000004100 */
[----:B----4-:R-:W-:Y:S01]  /*6930*/  F2FP.F16.E4M3.UNPACK_B R67, R84 ;  /* 0x00000054ff43723e */ /* 0x010fe200020006ff */
[----:B------:R-:W-:Y:S01]  /*6940*/  HADD2.F32 R60, -RZ, R59.H1_H1 ;  /* 0x3000003bff3c7230 */ /* 0x000fe20000004100 */
[----:B------:R-:W-:Y:S01]  /*6950*/  F2FP.F16.E4M3.UNPACK_B R71, R85 ;  /* 0x00000055ff47723e */ /* 0x000fe200020006ff */
[--C-:B------:R-:W-:Y:S01]  /*6960*/  HADD2.F32 R61, -RZ, R63.reuse.H0_H0 ;  /* 0x2000003fff3d7230 */ /* 0x100fe20000004100 */
[----:B------:R-:W-:Y:S01]  /*6970*/  F2FP.F16.E4M3.UNPACK_B R75, R86 ;  /* 0x00000056ff4b723e */ /* 0x000fe200020006ff */
[----:B------:R-:W-:Y:S01]  /*6980*/  HADD2.F32 R64, -RZ, R63.H1_H1 ;  /* 0x3000003fff407230 */ /* 0x000fe20000004100 */
[----:B------:R-:W-:Y:S01]  /*6990*/  F2FP.F16.E4M3.UNPACK_B R77, R87 ;  /* 0x00000057ff4d723e */ /* 0x000fe200020006ff */
[--C-:B------:R-:W-:Y:S01]  /*69a0*/  HADD2.F32 R65, -RZ, R67.reuse.H0_H0 ;  /* 0x20000043ff417230 */ /* 0x100fe20000004100 */
[----:B------:R-:W-:Y:S01]  /*69b0*/  F2FP.F16.E4M3.UNPACK_B R83, R83.H1 ;  /* 0x00000053ff53723e */ /* 0x000fe200030006ff */
[----:B------:R-:W-:Y:S01]  /*69c0*/  UIADD3 UR5, UPT, UPT, UR5, 0xe0, URZ ;  /* 0x000000e005057890 */ /* 0x000fe2000fffe0ff */
[----:B------:R-:W-:Y:S01]  /*69d0*/  HADD2.F32 R67, -RZ, R67.H1_H1 ;  /* 0x30000043ff437230 */ /* 0x000fe20000004100 */
[----:B------:R-:W-:Y:S01]  /*69e0*/  F2FP.F16.E4M3.UNPACK_B R84, R84.H1 ;  /* 0x00000054ff54723e */ /* 0x000fe200030006ff */
[--C-:B------:R-:W-:Y:S01]  /*69f0*/  HADD2.F32 R69, -RZ, R71.reuse.H0_H0 ;  /* 0x20000047ff457230 */ /* 0x100fe20000004100 */
[----:B------:R-:W-:Y:S01]  /*6a00*/  UPRMT UR5, UR37, 0x654, UR5 ;  /* 0x0000065425057896 */ /* 0x000fe20008000005 */
[----:B------:R-:W-:Y:S01]  /*6a10*/  HADD2.F32 R72, -RZ, R71.H1_H1 ;  /* 0x30000047ff487230 */ /* 0x000fe20000004100 */
[----:B------:R-:W-:Y:S01]  /*6a20*/  F2FP.F16.E4M3.UNPACK_B R85, R85.H1 ;  /* 0x00000055ff55723e */ /* 0x000fe200030006ff */
[--C-:B------:R-:W-:Y:S02]  /*6a30*/  HADD2.F32 R73, -RZ, R75.reuse.H0_H0 ;  /* 0x2000004bff497230 */ /* 0x100fe40000004100 */
[C---:B--2---:R-:W-:Y:S01]  /*6a40*/  FMUL R4, R47.reuse, R4 ;  /* 0x000000042f047220 */ /* 0x044fe20000400000 */
[C---:B------:R-:W-:Y:S01]  /*6a50*/  FMUL R5, R47.reuse, R5 ;  /* 0x000000052f057220 */ /* 0x040fe20000400000 */
[C---:B------:R-:W-:Y:S01]  /*6a60*/  FMUL R8, R47.reuse, R8 ;  /* 0x000000082f087220 */ /* 0x040fe20000400000 */
[----:B------:R-:W-:Y:S01]  /*6a70*/  FMUL R9, R47, R9 ;  /* 0x000000092f097220 */ /* 0x000fe20000400000 */
[C---:B------:R-:W-:Y:S01]  /*6a80*/  FFMA R4, R49.reuse, R50, R4 ;  /* 0x0000003231047223 */ /* 0x040fe20000000004 */
[----:B------:R-:W-:Y:S01]  /*6a90*/  SYNCS.ARRIVE.TRANS64.RED.A1T0 RZ, [UR5], RZ ;  /* 0x000000ffffff79a7 */ /* 0x000fe20008100405 */
        /* <DEDUP_REMOVED lines=18> */
[--C-:B------:R-:W-:Y:S02]  /*6bc0*/  HADD2.F32 R55, -RZ, R81.reuse.H0_H0 ;  /* 0x20000051ff377230 */ /* 0x100fe40000004100 */
[----:B------:R-:W-:Y:S01]  /*6bd0*/  FMUL R10, R47, R10 ;  /* 0x0000000a2f0a7220 */ /* 0x000fe20000400000 */
[C---:B------:R-:W-:Y:S01]  /*6be0*/  FFMA R6, R49.reuse, R51, R6 ;  /* 0x0000003331067223 */ /* 0x040fe20000000006 */
[----:B------:R-:W-:Y:S02]  /*6bf0*/  HADD2.F32 R58, -RZ, R81.H1_H1 ;  /* 0x30000051ff3a7230 */ /* 0x000fe40000004100 */
[C---:B------:R-:W-:Y:S01]  /*6c00*/  FFMA R7, R49.reuse, R54, R7 ;  /* 0x0000003631077223 */ /* 0x040fe20000000007 */
[C---:B------:R-:W-:Y:S01]  /*6c10*/  FFMA R8, R49.reuse, R53, R8 ;  /* 0x0000003531087223 */ /* 0x040fe20000000008 */
[C---:B------:R-:W-:Y:S01]  /*6c20*/  FFMA R9, R49.reuse, R56, R9 ;  /* 0x0000003831097223 */ /* 0x040fe20000000009 */
[----:B------:R-:W-:Y:S01]  /*6c30*/  FFMA R10, R49, R55, R10 ;  /* 0x00000037310a7223 */ /* 0x000fe2000000000a */
[----:B------:R-:W-:Y:S01]  /*6c40*/  HADD2.F32 R51, -RZ, R77.H0_H0 ;  /* 0x2000004dff337230 */ /* 0x000fe20000004100 */
[----:B-1----:R-:W-:Y:S01]  /*6c50*/  F2FP.SATFINITE.E4M3.F32.PACK_AB_MERGE_C R116, R7, R6, RZ ;  /* 0x000000060774723e */ /* 0x002fe200048070ff */
[C---:B------:R-:W-:Y:S01]  /*6c60*/  FMUL R11, R47.reuse, R11 ;  /* 0x0000000b2f0b7220 */ /* 0x040fe20000400000 */
[--C-:B------:R-:W-:Y:S02]  /*6c70*/  HADD2.F32 R59, -RZ, R82.reuse.H0_H0 ;  /* 0x20000052ff3b7230 */ /* 0x100fe40000004100 */
[----:B------:R-:W-:Y:S01]  /*6c80*/  FMUL R14, R47, R14 ;  /* 0x0000000e2f0e7220 */ /* 0x000fe20000400000 */
[----:B------:R-:W-:Y:S01]  /*6c90*/  HADD2.F32 R62, -RZ, R82.H1_H1 ;  /* 0x30000052ff3e7230 */ /* 0x000fe20000004100 */
[----:B------:R-:W-:Y:S01]  /*6ca0*/  F2FP.SATFINITE.E4M3.F32.PACK_AB_MERGE_C R116, R5, R4, R116 ;  /* 0x000000040574723e */ /* 0x000fe20004807074 */
[C---:B------:R-:W-:Y:S01]  /*6cb0*/  FFMA R11, R49.reuse, R58, R11 ;  /* 0x0000003a310b7223 */ /* 0x040fe2000000000b */
[C---:B------:R-:W-:Y:S01]  /*6cc0*/  FFMA R12, R49.reuse, R57, R12 ;  /* 0x00000039310c7223 */ /* 0x040fe2000000000c */
[C---:B------:R-:W-:Y:S01]  /*6cd0*/  FFMA R13, R49.reuse, R60, R13 ;  /* 0x0000003c310d7223 */ /* 0x040fe2000000000d */
[----:B------:R-:W-:Y:S01]  /*6ce0*/  F2FP.F16.E4M3.UNPACK_B R86, R86.H1 ;  /* 0x00000056ff56723e */ /* 0x000fe200030006ff */
[----:B------:R-:W-:Y:S01]  /*6cf0*/  FFMA R14, R49, R59, R14 ;  /* 0x0000003b310e7223 */ /* 0x000fe2000000000e */
[----:B------:R-:W-:Y:S01]  /*6d00*/  F2FP.SATFINITE.E4M3.F32.PACK_AB_MERGE_C R117, R11, R10, RZ ;  /* 0x0000000a0b75723e */ /* 0x000fe200048070ff */
[C---:B------:R-:W-:Y:S01]  /*6d10*/  FMUL R15, R47.reuse, R15 ;  /* 0x0000000f2f0f7220 */ /* 0x040fe20000400000 */
[--C-:B------:R-:W-:Y:S02]  /*6d20*/  HADD2.F32 R63, -RZ, R83.reuse.H0_H0 ;  /* 0x20000053ff3f7230 */ /* 0x100fe40000004100 */
[----:B------:R-:W-:Y:S01]  /*6d30*/  FMUL R18, R47, R18 ;  /* 0x000000122f127220 */ /* 0x000fe20000400000 */
[----:B------:R-:W-:Y:S01]  /*6d40*/  HADD2.F32 R66, -RZ, R83.H1_H1 ;  /* 0x30000053ff427230 */ /* 0x000fe20000004100 */
[----:B------:R-:W-:Y:S01]  /*6d50*/  F2FP.SATFINITE.E4M3.F32.PACK_AB_MERGE_C R117, R9, R8, R117 ;  /* 0x000000080975723e */ /* 0x000fe20004807075 */
[C---:B------:R-:W-:Y:S01]  /*6d60*/  FFMA R15, R49.reuse, R62, R15 ;  /* 0x0000003e310f7223 */ /* 0x040fe2000000000f */
[C---:B------:R-:W-:Y:S01]  /*6d70*/  FFMA R16, R49.reuse, R61, R16 ;  /* 0x0000003d31107223 */ /* 0x040fe20000000010 */
[----:B------:R-:W-:Y:S01]  /*6d80*/  FFMA R17, R49, R64, R17 ;  /* 0x0000004031117223 */ /* 0x000fe20000000011 */
[----:B------:R-:W-:Y:S01]  /*6d90*/  FMUL R19, R47, R19 ;  /* 0x000000132f137220 */ /* 0x000fe20000400000 */
        /* <DEDUP_REMOVED lines=15> */
[----:B------:R-:W-:Y:S01]  /*6e90*/  F2FP.F16.E4M3.UNPACK_B R87, R87.H1 ;  /* 0x00000057ff57723e */ /* 0x000fe200030006ff */
        /* <DEDUP_REMOVED lines=32> */
[----:B------:R-:W-:Y:S03]  /*70a0*/  IADD3 R79, PT, PT, R44, 0x1, RZ ;  /* 0x000000012c4f7810 */ /* 0x000fe60007ffe0ff */
        /* <DEDUP_REMOVED lines=9> */
[----:B------:R-:W-:Y:S02]  /*7140*/  UIADD3 UR8, UP0, UPT, UR52, 0x680, URZ ;  /* 0x0000068034087890 */ /* 0x000fe4000ff1e0ff */
[----:B------:R-:W-:Y:S02]  /*7150*/  UIADD3 UR5, UPT, UPT, UR41, 0x40, URZ ;  /* 0x0000004029057890 */ /* 0x000fe4000fffe0ff */
[----:B------:R-:W-:Y:S02]  /*7160*/  UIADD3 UR4, UPT, UPT, UR49, 0x3200, URZ ;  /* 0x0000320031047890 */ /* 0x000fe4000fffe0ff */
[----:B------:R-:W-:Y:S01]  /*7170*/  UIADD3.X UR9, UPT, UPT, URZ, UR53, URZ, UP0, !UPT ;  /* 0x00000035ff097290 */ /* 0x000fe200087fe4ff */
[----:B------:R-:W-:Y:S01]  /*7180*/  UMOV UR6, UR42 ;  /* 0x0000002a00067c82 */ /* 0x000fe20008000000 */
[----:B------:R-:W-:Y:S07]  /*7190*/  UMOV UR7, UR36 ;  /* 0x0000002400077c82 */ /* 0x000fee0008000000 */
[----:B------:R2:W-:Y:S01]  /*71a0*/  UTMASTG.3D [UR4], [UR8] ;  /* 0x00000004080073b5 */ /* 0x0005e20008010000 */
[----:B------:R0:W-:Y:S01]  /*71b0*/  UTMACMDFLUSH ;  /* 0x00000000000079b7 */ /* 0x0001e20000000000 */
[----:B--2---:R-:W-:Y:S04]  /*71c0*/  DEPBAR.LE SB0, 0x1 ;  /* 0x000080400000791a */ /* 0x004fe80000000000 */
.L_x_106:
[----:B------:R-:W-:Y:S05]  /*71d0*/  BSYNC.RECONVERGENT B0 ;  /* 0x0000000000007941 */ /* 0x000fea0003800200 */
.L_x_105:
[----:B------:R-:W-:Y:S01]  /*71e0*/  BAR.SYNC.DEFER_BLOCKING 0x1, 0x80 ;  /* 0x0042000000007b1d */ /* 0x000fe20000010000 */
[----:B------:R-:W-:Y:S01]  /*71f0*/  ISETP.NE.AND P2, PT, R111, RZ, PT ;  /* 0x000000ff6f00720c */ /* 0x000fe20003f45270 */
[----:B------:R-:W-:Y:S01]  /*7200*/  IMAD.IADD R20, R43, 0x1, R94 ;  /* 0x000000012b147824 */ /* 0x000fe200078e025e */
[----:B------:R-:W-:Y:S01]  /*7210*/  ISETP.NE.AND P0, PT, R112, 0x2, PT ;  /* 0x000000027000780c */ /* 0x000fe20003f05270 */
[----:B------:R-:W-:Y:S01]  /*7220*/  IMAD.IADD R21, R45, 0x1, R96 ;  /* 0x000000012d157824 */ /* 0x000fe200078e0260 */
[----:B------:R-:W-:Y:S02]  /*7230*/  ISETP.NE.AND P1, PT, R79, 0x4, PT ;  /* 0x000000044f00780c */ /* 0x000fe40003f25270 */
[----:B------:R-:W-:Y:S02]  /*7240*/  SEL R3, RZ, 0x1, P0 ;  /* 0x00000001ff037807 */ /* 0x000fe40000000000 */
[----:B------:R-:W-:Y:S02]  /*7250*/  SEL R0, RZ, 0x1, P1 ;  /* 0x00000001ff007807 */ /* 0x000fe40000800000 */
[----:B------:R-:W-:Y:S02]  /*7260*/  LOP3.LUT R106, R106, R3, RZ, 0x3c, !PT ;  /* 0x000000036a6a7212 */ /* 0x000fe400078e3cff */
[----:B------:R-:W-:Y:S02]  /*7270*/  LOP3.LUT R107, R107, R0, RZ, 0x3c, !PT ;  /* 0x000000006b6b7212 */ /* 0x000fe400078e3cff */
[----:B------:R-:W-:Y:S02]  /*7280*/  @P2 R2UR UR36, R103 ;  /* 0x00000000672422ca */ /* 0x000fe400000e0000 */
[----:B------:R-:W-:Y:S02]  /*7290*/  SEL R112, R112, RZ, P0 ;  /* 0x000000ff70707207 */ /* 0x000fe40000000000 */
[----:B------:R-:W-:Y:S01]  /*72a0*/  SEL R44, R79, RZ, P1 ;  /* 0x000000ff4f2c7207 */ /* 0x000fe20000800000 */
[----:B------:R-:W-:Y:S10]  /*72b0*/  @P2 BRA `(.L_x_107) ;  /* 0xffffffd400f82947 */ /* 0x000ff4000383ffff */
[----:B------:R-:W-:Y:S05]  /*72c0*/  EXIT ;  /* 0x000000000000794d */ /* 0x000fea0003800000 */
.L_x_19:
[----:B--2---:R2:W1:Y:S02]  /*72d0*/  SYNCS.PHASECHK.TRANS64.TRYWAIT P0, [R3+URZ+0x110], R2 ;  /* 0x00011002030075a7 */ /* 0x00446400080011ff */
[----:B-1----:R-:W-:Y:S05]  /*72e0*/  @!P0 NANOSLEEP.SYNCS 0x989680 ;  /* 0x009896800000895d */ /* 0x002fea0003900000 */
[----:B------:R-:W1:Y:S02]  /*72f0*/  @!P0 SYNCS.PHASECHK.TRANS64 P0, [R3+URZ+0x110], R2 ;  /* 0x00011002030085a7 */ /* 0x000e6400080010ff */
[----:B-1----:R-:W-:Y:S05]  /*7300*/  @!P0 BRA `(.L_x_19) ;  /* 0xfffffffc00f08947 */ /* 0x002fea000383ffff */
[----:B------:R-:W-:Y:S05]  /*7310*/  BRA `(.L_x_108) ;  /* 0xffffffa000bc7947 */ /* 0x000fea000383ffff */
.L_x_22:
[----:B-1----:R-:W-:-:S07]  /*7320*/  MOV R2, UR33 ;  /* 0x0000002100027c02 */ /* 0x002fce0008000f00 */
.L_x_109:
[----:B-1----:R1:W2:Y:S02]  /*7330*/  SYNCS.PHASECHK.TRANS64.TRYWAIT P0, [R2+URZ+0x38], R5 ;  /* 0x00003805020075a7 */ /* 0x0022a400080011ff */
[----:B--2---:R-:W-:Y:S05]  /*7340*/  @!P0 NANOSLEEP.SYNCS 0x989680 ;  /* 0x009896800000895d */ /* 0x004fea0003900000 */
[----:B------:R-:W2:Y:S02]  /*7350*/  @!P0 SYNCS.PHASECHK.TRANS64 P0, [R2+URZ+0x38], R5 ;  /* 0x00003805020085a7 */ /* 0x000ea400080010ff */
[----:B--2---:R-:W-:Y:S05]  /*7360*/  @!P0 BRA `(.L_x_109) ;  /* 0xfffffffc00f08947 */ /* 0x004fea000383ffff */
[----:B------:R-:W-:Y:S05]  /*7370*/  BRA `(.L_x_21) ;  /* 0xffffffa4000c7947 */ /* 0x000fea000383ffff */
.L_x_28:
[----:B-1----:R-:W-:-:S07]  /*7380*/  MOV R2, UR17 ;  /* 0x0000001100027c02 */ /* 0x002fce0008000f00 */
.L_x_110:
[----:B-1----:R1:W2:Y:S02]  /*7390*/  SYNCS.PHASECHK.TRANS64.TRYWAIT P0, [R2+URZ+0x38], R5 ;  /* 0x00003805020075a7 */ /* 0x0022a400080011ff */
[----:B--2---:R-:W-:Y:S05]  /*73a0*/  @!P0 NANOSLEEP.SYNCS 0x989680 ;  /* 0x009896800000895d */ /* 0x004fea0003900000 */
[----:B------:R-:W2:Y:S02]  /*73b0*/  @!P0 SYNCS.PHASECHK.TRANS64 P0, [R2+URZ+0x38], R5 ;  /* 0x00003805020085a7 */ /* 0x000ea400080010ff */
[----:B--2---:R-:W-:Y:S05]  /*73c0*/  @!P0 BRA `(.L_x_110) ;  /* 0xfffffffc00f08947 */ /* 0x004fea000383ffff */
[----:B------:R-:W-:Y:S05]  /*73d0*/  BRA `(.L_x_27) ;  /* 0xffffffa400b47947 */ /* 0x000fea000383ffff */
.L_x_32:
[----:B-1----:R1:W2:Y:S02]  /*73e0*/  SYNCS.PHASECHK.TRANS64.TRYWAIT P0, [R2+URZ+0xa0], R3 ;  /* 0x0000a003020075a7 */ /* 0x0022a400080011ff */
[----:B--2---:R-:W-:Y:S05]  /*73f0*/  @!P0 NANOSLEEP.SYNCS 0x989680 ;  /* 0x009896800000895d */ /* 0x004fea0003900000 */
[----:B------:R-:W2:Y:S02]  /*7400*/  @!P0 SYNCS.PHASECHK.TRANS64 P0, [R2+URZ+0xa0], R3 ;  /* 0x0000a003020085a7 */ /* 0x000ea400080010ff */
[----:B--2---:R-:W-:Y:S05]  /*7410*/  @!P0 BRA `(.L_x_32) ;  /* 0xfffffffc00f08947 */ /* 0x004fea000383ffff */
[----:B------:R-:W-:Y:S05]  /*7420*/  BRA `(.L_x_111) ;  /* 0xffffffa800447947 */ /* 0x000fea000383ffff */
.L_x_36:
[----:B----4-:R-:W-:-:S07]  /*7430*/  MOV R0, UR5 ;  /* 0x0000000500007c02 */ /* 0x010fce0008000f00 */
.L_x_112:
[----:B-1----:R1:W2:Y:S02]  /*7440*/  SYNCS.PHASECHK.TRANS64.TRYWAIT P0, [R0+URZ], R3 ;  /* 0x00000003000075a7 */ /* 0x0022a400080011ff */
[----:B--2---:R-:W-:Y:S05]  /*7450*/  @!P0 NANOSLEEP.SYNCS 0x989680 ;  /* 0x009896800000895d */ /* 0x004fea0003900000 */
[----:B------:R-:W2:Y:S02]  /*7460*/  @!P0 SYNCS.PHASECHK.TRANS64 P0, [R0+URZ], R3 ;  /* 0x00000003000085a7 */ /* 0x000ea400080010ff */
[----:B--2---:R-:W-:Y:S05]  /*7470*/  @!P0 BRA `(.L_x_112) ;  /* 0xfffffffc00f08947 */ /* 0x004fea000383ffff */
[----:B------:R-:W-:Y:S05]  /*7480*/  BRA `(.L_x_113) ;  /* 0xffffffac00b47947 */ /* 0x000fea000383ffff */
.L_x_37:
[----:B----4-:R-:W-:-:S07]  /*7490*/  MOV R0, UR5 ;  /* 0x0000000500007c02 */ /* 0x010fce0008000f00 */
.L_x_114:
[----:B-1----:R1:W2:Y:S02]  /*74a0*/  SYNCS.PHASECHK.TRANS64.TRYWAIT P0, [R0+URZ], R3 ;  /* 0x00000003000075a7 */ /* 0x0022a400080011ff */
[----:B--2---:R-:W-:Y:S05]  /*74b0*/  @!P0 NANOSLEEP.SYNCS 0x989680 ;  /* 0x009896800000895d */ /* 0x004fea0003900000 */
[----:B------:R-:W2:Y:S02]  /*74c0*/  @!P0 SYNCS.PHASECHK.TRANS64 P0, [R0+URZ], R3 ;  /* 0x00000003000085a7 */ /* 0x000ea400080010ff */
[----:B--2---:R-:W-:Y:S05]  /*74d0*/  @!P0 BRA `(.L_x_114) ;  /* 0xfffffffc00f08947 */ /* 0x004fea000383ffff */
[----:B------:R-:W-:Y:S05]  /*74e0*/  BRA `(.L_x_115) ;  /* 0xffffffac00c07947 */ /* 0x000fea000383ffff */
.L_x_38:
[----:B----4-:R-:W-:-:S07]  /*74f0*/  MOV R0, UR5 ;  /* 0x0000000500007c02 */ /* 0x010fce0008000f00 */
.L_x_116:
[----:B-1----:R1:W2:Y:S02]  /*7500*/  SYNCS.PHASECHK.TRANS64.TRYWAIT P0, [R0+URZ], R3 ;  /* 0x00000003000075a7 */ /* 0x0022a400080011ff */
[----:B--2---:R-:W-:Y:S05]  /*7510*/  @!P0 NANOSLEEP.SYNCS 0x989680 ;  /* 0x009896800000895d */ /* 0x004fea0003900000 */
[----:B------:R-:W2:Y:S02]  /*7520*/  @!P0 SYNCS.PHASECHK.TRANS64 P0, [R0+URZ], R3 ;  /* 0x00000003000085a7 */ /* 0x000ea400080010ff */
[----:B--2---:R-:W-:Y:S05]  /*7530*/  @!P0 BRA `(.L_x_116) ;  /* 0xfffffffc00f08947 */ /* 0x004fea000383ffff */
[----:B------:R-:W-:Y:S05]  /*7540*/  BRA `(.L_x_117) ;  /* 0xffffffac00cc7947 */ /* 0x000fea000383ffff */
.L_x_39:
[----:B----4-:R-:W-:-:S07]  /*7550*/  MOV R0, UR5 ;  /* 0x0000000500007c02 */ /* 0x010fce0008000f00 */
.L_x_118:
[----:B-1----:R1:W2:Y:S02]  /*7560*/  SYNCS.PHASECHK.TRANS64.TRYWAIT P0, [R0+URZ], R3 ;  /* 0x00000003000075a7 */ /* 0x0022a400080011ff */
[----:B--2---:R-:W-:Y:S05]  /*7570*/  @!P0 NANOSLEEP.SYNCS 0x989680 ;  /* 0x009896800000895d */ /* 0x004fea0003900000 */
[----:B------:R-:W2:Y:S02]  /*7580*/  @!P0 SYNCS.PHASECHK.TRANS64 P0, [R0+URZ], R3 ;  /* 0x00000003000085a7 */ /* 0x000ea400080010ff */
[----:B--2---:R-:W-:Y:S05]  /*7590*/  @!P0 BRA `(.L_x_118) ;  /* 0xfffffffc00f08947 */ /* 0x004fea000383ffff */
[----:B------:R-:W-:Y:S05]  /*75a0*/  BRA `(.L_x_119) ;  /* 0xffffffac00d87947 */ /* 0x000fea000383ffff */
.L_x_40:
[----:B----4-:R-:W-:-:S07]  /*75b0*/  MOV R0, UR5 ;  /* 0x0000000500007c02 */ /* 0x010fce0008000f00 */
.L_x_120:
[----:B-1----:R1:W2:Y:S02]  /*75c0*/  SYNCS.PHASECHK.TRANS64.TRYWAIT P0, [R0+URZ], R3 ;  /* 0x00000003000075a7 */ /* 0x0022a400080011ff */
[----:B--2---:R-:W-:Y:S05]  /*75d0*/  @!P0 NANOSLEEP.SYNCS 0x989680 ;  /* 0x009896800000895d */ /* 0x004fea0003900000 */
[----:B------:R-:W2:Y:S02]  /*75e0*/  @!P0 SYNCS.PHASECHK.TRANS64 P0, [R0+URZ], R3 ;  /* 0x00000003000085a7 */ /* 0x000ea400080010ff */
[----:B--2---:R-:W-:Y:S05]  /*75f0*/  @!P0 BRA `(.L_x_120) ;  /* 0xfffffffc00f08947 */ /* 0x004fea000383ffff */
[----:B------:R-:W-:Y:S05]  /*7600*/  BRA `(.L_x_121) ;  /* 0xffffffac00e47947 */ /* 0x000fea000383ffff */
.L_x_41:
[----:B----4-:R-:W-:-:S07]  /*7610*/  MOV R0, UR5 ;  /* 0x0000000500007c02 */ /* 0x010fce0008000f00 */
.L_x_122:
[----:B-1----:R1:W2:Y:S02]  /*7620*/  SYNCS.PHASECHK.TRANS64.TRYWAIT P0, [R0+URZ], R3 ;  /* 0x00000003000075a7 */ /* 0x0022a400080011ff */
[----:B--2---:R-:W-:Y:S05]  /*7630*/  @!P0 NANOSLEEP.SYNCS 0x989680 ;  /* 0x009896800000895d */ /* 0x004fea0003900000 */
[----:B------:R-:W2:Y:S02]  /*7640*/  @!P0 SYNCS.PHASECHK.TRANS64 P0, [R0+URZ], R3 ;  /* 0x00000003000085a7 */ /* 0x000ea400080010ff */
[----:B--2---:R-:W-:Y:S05]  /*7650*/  @!P0 BRA `(.L_x_122) ;  /* 0xfffffffc00f08947 */ /* 0x004fea000383ffff */
[----:B------:R-:W-:Y:S05]  /*7660*/  BRA `(.L_x_123) ;  /* 0xffffffac00f07947 */ /* 0x000fea000383ffff */
.L_x_44:
[----:B-1----:R1:W2:Y:S02]  /*7670*/  SYNCS.PHASECHK.TRANS64.TRYWAIT P0, [R0+URZ+0x100], R5 ;  /* 0x00010005000075a7 */ /* 0x0022a400080011ff */
[----:B--2---:R-:W-:Y:S05]  /*7680*/  @!P0 NANOSLEEP.SYNCS 0x989680 ;  /* 0x009896800000895d */ /* 0x004fea0003900000 */
[----:B------:R-:W2:Y:S02]  /*7690*/  @!P0 SYNCS.PHASECHK.TRANS64 P0, [R0+URZ+0x100], R5 ;  /* 0x00010005000085a7 */ /* 0x000ea400080010ff */
[----:B--2---:R-:W-:Y:S05]  /*76a0*/  @!P0 BRA `(.L_x_44) ;  /* 0xfffffffc00f08947 */ /* 0x004fea000383ffff */
[----:B------:R-:W-:Y:S05]  /*76b0*/  BRA `(.L_x_124) ;  /* 0xffffffb0004c7947 */ /* 0x000fea000383ffff */
.L_x_45:
[----:B------:R-:W-:-:S07]  /*76c0*/  MOV R0, UR5 ;  /* 0x0000000500007c02 */ /* 0x000fce0008000f00 */
.L_x_125:
[----:B-1----:R1:W2:Y:S02]  /*76d0*/  SYNCS.PHASECHK.TRANS64.TRYWAIT P0, [R0+URZ+0xb0], R5 ;  /* 0x0000b005000075a7 */ /* 0x0022a400080011ff */
[----:B--2---:R-:W-:Y:S05]  /*76e0*/  @!P0 NANOSLEEP.SYNCS 0x989680 ;  /* 0x009896800000895d */ /* 0x004fea0003900000 */
[----:B------:R-:W2:Y:S02]  /*76f0*/  @!P0 SYNCS.PHASECHK.TRANS64 P0, [R0+URZ+0xb0], R5 ;  /* 0x0000b005000085a7 */ /* 0x000ea400080010ff */
[----:B--2---:R-:W-:Y:S05]  /*7700*/  @!P0 BRA `(.L_x_125) ;  /* 0xfffffffc00f08947 */ /* 0x004fea000383ffff */
[----:B------:R-:W-:Y:S05]  /*7710*/  BRA `(.L_x_126) ;  /* 0xffffffb0005c7947 */ /* 0x000fea000383ffff */
.L_x_46:
[----:B-1----:R1:W2:Y:S02]  /*7720*/  SYNCS.PHASECHK.TRANS64.TRYWAIT P1, [R0+URZ+0xa0], R5 ;  /* 0x0000a005000075a7 */ /* 0x0022a400080211ff */
[----:B--2---:R-:W-:Y:S05]  /*7730*/  @!P1 NANOSLEEP.SYNCS 0x989680 ;  /* 0x009896800000995d */ /* 0x004fea0003900000 */
[----:B------:R-:W2:Y:S02]  /*7740*/  @!P1 SYNCS.PHASECHK.TRANS64 P1, [R0+URZ+0xa0], R5 ;  /* 0x0000a005000095a7 */ /* 0x000ea400080210ff */
[----:B--2---:R-:W-:Y:S05]  /*7750*/  @!P1 BRA `(.L_x_46) ;  /* 0xfffffffc00f09947 */ /* 0x004fea000383ffff */
[----:B------:R-:W-:Y:S05]  /*7760*/  BRA `(.L_x_127) ;  /* 0xffffffb0008c7947 */ /* 0x000fea000383ffff */
.L_x_49:
[----:B------:R-:W-:-:S07]  /*7770*/  MOV R0, UR5 ;  /* 0x0000000500007c02 */ /* 0x000fce0008000f00 */
.L_x_128:
[----:B-1----:R1:W2:Y:S02]  /*7780*/  SYNCS.PHASECHK.TRANS64.TRYWAIT P0, [R0+URZ+0xb0], R3 ;  /* 0x0000b003000075a7 */ /* 0x0022a400080011ff */
[----:B--2---:R-:W-:Y:S05]  /*7790*/  @!P0 NANOSLEEP.SYNCS 0x989680 ;  /* 0x009896800000895d */ /* 0x004fea0003900000 */
[----:B------:R-:W2:Y:S02]  /*77a0*/  @!P0 SYNCS.PHASECHK.TRANS64 P0, [R0+URZ+0xb0], R3 ;  /* 0x0000b003000085a7 */ /* 0x000ea400080010ff */
[----:B--2---:R-:W-:Y:S05]  /*77b0*/  @!P0 BRA `(.L_x_128) ;  /* 0xfffffffc00f08947 */ /* 0x004fea000383ffff */
[----:B------:R-:W-:Y:S05]  /*77c0*/  BRA `(.L_x_48) ;  /* 0xffffffb000e07947 */ /* 0x000fea000383ffff */
.L_x_56:
[----:B-1----:R1:W2:Y:S02]  /*77d0*/  SYNCS.PHASECHK.TRANS64.TRYWAIT P1, [R0+URZ+0xa0], R5 ;  /* 0x0000a005000075a7 */ /* 0x0022a400080211ff */
[----:B--2---:R-:W-:Y:S05]  /*77e0*/  @!P1 NANOSLEEP.SYNCS 0x989680 ;  /* 0x009896800000995d */ /* 0x004fea0003900000 */
[----:B------:R-:W2:Y:S02]  /*77f0*/  @!P1 SYNCS.PHASECHK.TRANS64 P1, [R0+URZ+0xa0], R5 ;  /* 0x0000a005000095a7 */ /* 0x000ea400080210ff */
[----:B--2---:R-:W-:Y:S05]  /*7800*/  @!P1 BRA `(.L_x_56) ;  /* 0xfffffffc00f09947 */ /* 0x004fea000383ffff */
[----:B------:R-:W-:Y:S05]  /*7810*/  BRA `(.L_x_129) ;  /* 0xffffffb800407947 */ /* 0x000fea000383ffff */
.L_x_57:
[----:B------:R-:W-:-:S07]  /*7820*/  MOV R3, UR8 ;  /* 0x0000000800037c02 */ /* 0x000fce0008000f00 */
.L_x_130:
[----:B-1----:R1:W2:Y:S02]  /*7830*/  SYNCS.PHASECHK.TRANS64.TRYWAIT P0, [R3+URZ+0xe0], R0 ;  /* 0x0000e000030075a7 */ /* 0x0022a400080011ff */
[----:B--2---:R-:W-:Y:S05]  /*7840*/  @!P0 NANOSLEEP.SYNCS 0x989680 ;  /* 0x009896800000895d */ /* 0x004fea0003900000 */
[----:B------:R-:W2:Y:S02]  /*7850*/  @!P0 SYNCS.PHASECHK.TRANS64 P0, [R3+URZ+0xe0], R0 ;  /* 0x0000e000030085a7 */ /* 0x000ea400080010ff */
[----:B--2---:R-:W-:Y:S05]  /*7860*/  @!P0 BRA `(.L_x_130) ;  /* 0xfffffffc00f08947 */ /* 0x004fea000383ffff */
[----:B------:R-:W-:Y:S05]  /*7870*/  BRA `(.L_x_131) ;  /* 0xffffffb800907947 */ /* 0x000fea000383ffff */
.L_x_60:
[----:B------:R-:W-:Y:S07]  /*7880*/  MOV R0, UR7 ;  /* 0x0000000700007c02 */ /* 0x000fee0008000f00 */
.L_x_132:
[----:B-1----:R1:W2:Y:S02]  /*7890*/  SYNCS.PHASECHK.TRANS64.TRYWAIT P0, [R0+URZ], R3 ;  /* 0x00000003000075a7 */ /* 0x0022a400080011ff */
[----:B--2---:R-:W-:Y:S05]  /*78a0*/  @!P0 NANOSLEEP.SYNCS 0x989680 ;  /* 0x009896800000895d */ /* 0x004fea0003900000 */
[----:B------:R-:W2:Y:S02]  /*78b0*/  @!P0 SYNCS.PHASECHK.TRANS64 P0, [R0+URZ], R3 ;  /* 0x00000003000085a7 */ /* 0x000ea400080010ff */
[----:B--2---:R-:W-:Y:S05]  /*78c0*/  @!P0 BRA `(.L_x_132) ;  /* 0xfffffffc00f08947 */ /* 0x004fea000383ffff */
[----:B------:R-:W-:Y:S05]  /*78d0*/  BRA `(.L_x_59) ;  /* 0xffffffb800ac7947 */ /* 0x000fea000383ffff */
.L_x_63:
[----:B------:R-:W-:-:S07]  /*78e0*/  MOV R0, UR5 ;  /* 0x0000000500007c02 */ /* 0x000fce0008000f00 */
.L_x_133:
[----:B--2---:R2:W3:Y:S02]  /*78f0*/  SYNCS.PHASECHK.TRANS64.TRYWAIT P0, [R0+URZ], R3 ;  /* 0x00000003000075a7 */ /* 0x0044e400080011ff */
[----:B---3--:R-:W-:Y:S05]  /*7900*/  @!P0 NANOSLEEP.SYNCS 0x989680 ;  /* 0x009896800000895d */ /* 0x008fea0003900000 */
[----:B------:R-:W3:Y:S02]  /*7910*/  @!P0 SYNCS.PHASECHK.TRANS64 P0, [R0+URZ], R3 ;  /* 0x00000003000085a7 */ /* 0x000ee400080010ff */
[----:B---3--:R-:W-:Y:S05]  /*7920*/  @!P0 BRA `(.L_x_133) ;  /* 0xfffffffc00f08947 */ /* 0x008fea000383ffff */
[----:B------:R-:W-:Y:S05]  /*7930*/  BRA `(.L_x_134) ;  /* 0xffffffbc00607947 */ /* 0x000fea000383ffff */
.L_x_64:
[----:B------:R-:W-:-:S07]  /*7940*/  MOV R0, UR5 ;  /* 0x0000000500007c02 */ /* 0x000fce0008000f00 */
.L_x_135:
[----:B-1----:R1:W2:Y:S02]  /*7950*/  SYNCS.PHASECHK.TRANS64.TRYWAIT P0, [R0+URZ], R3 ;  /* 0x00000003000075a7 */ /* 0x0022a400080011ff */
[----:B--2---:R-:W-:Y:S05]  /*7960*/  @!P0 NANOSLEEP.SYNCS 0x989680 ;  /* 0x009896800000895d */ /* 0x004fea0003900000 */
[----:B------:R-:W2:Y:S02]  /*7970*/  @!P0 SYNCS.PHASECHK.TRANS64 P0, [R0+URZ], R3 ;  /* 0x00000003000085a7 */ /* 0x000ea400080010ff */
[----:B--2---:R-:W-:Y:S05]  /*7980*/  @!P0 BRA `(.L_x_135) ;  /* 0xfffffffc00f08947 */ /* 0x004fea000383ffff */
[----:B------:R-:W-:Y:S05]  /*7990*/  BRA `(.L_x_136) ;  /* 0xffffffbc006c7947 */ /* 0x000fea000383ffff */
.L_x_65:
[----:B------:R-:W-:-:S07]  /*79a0*/  MOV R0, UR5 ;  /* 0x0000000500007c02 */ /* 0x000fce0008000f00 */
.L_x_137:
[----:B-1----:R1:W2:Y:S02]  /*79b0*/  SYNCS.PHASECHK.TRANS64.TRYWAIT P0, [R0+URZ], R3 ;  /* 0x00000003000075a7 */ /* 0x0022a400080011ff */
[----:B--2---:R-:W-:Y:S05]  /*79c0*/  @!P0 NANOSLEEP.SYNCS 0x989680 ;  /* 0x009896800000895d */ /* 0x004fea0003900000 */
[----:B------:R-:W2:Y:S02]  /*79d0*/  @!P0 SYNCS.PHASECHK.TRANS64 P0, [R0+URZ], R3 ;  /* 0x00000003000085a7 */ /* 0x000ea400080010ff */
[----:B--2---:R-:W-:Y:S05]  /*79e0*/  @!P0 BRA `(.L_x_137) ;  /* 0xfffffffc00f08947 */ /* 0x004fea000383ffff */
[----:B------:R-:W-:Y:S05]  /*79f0*/  BRA `(.L_x_138) ;  /* 0xffffffbc00787947 */ /* 0x000fea000383ffff */
.L_x_66:
[----:B------:R-:W-:-:S07]  /*7a00*/  MOV R0, UR7 ;  /* 0x0000000700007c02 */ /* 0x000fce0008000f00 */
.L_x_139:
[----:B-1----:R1:W2:Y:S02]  /*7a10*/  SYNCS.PHASECHK.TRANS64.TRYWAIT P0, [R0+URZ], R3 ;  /* 0x00000003000075a7 */ /* 0x0022a400080011ff */
[----:B--2---:R-:W-:Y:S05]  /*7a20*/  @!P0 NANOSLEEP.SYNCS 0x989680 ;  /* 0x009896800000895d */ /* 0x004fea0003900000 */
[----:B------:R-:W2:Y:S02]  /*7a30*/  @!P0 SYNCS.PHASECHK.TRANS64 P0, [R0+URZ], R3 ;  /* 0x00000003000085a7 */ /* 0x000ea400080010ff */
[----:B--2---:R-:W-:Y:S05]  /*7a40*/  @!P0 BRA `(.L_x_139) ;  /* 0xfffffffc00f08947 */ /* 0x004fea000383ffff */
[----:B------:R-:W-:Y:S05]  /*7a50*/  BRA `(.L_x_140) ;  /* 0xffffffbc00847947 */ /* 0x000fea000383ffff */
.L_x_71:
[----:B--2---:R2:W3:Y:S02]  /*7a60*/  SYNCS.PHASECHK.TRANS64.TRYWAIT P0, [R0+URZ+0xa0], R3 ;  /* 0x0000a003000075a7 */ /* 0x0044e400080011ff */
[----:B---3--:R-:W-:Y:S05]  /*7a70*/  @!P0 NANOSLEEP.SYNCS 0x989680 ;  /* 0x009896800000895d */ /* 0x008fea0003900000 */
[----:B------:R-:W3:Y:S02]  /*7a80*/  @!P0 SYNCS.PHASECHK.TRANS64 P0, [R0+URZ+0xa0], R3 ;  /* 0x0000a003000085a7 */ /* 0x000ee400080010ff */
[----:B---3--:R-:W-:Y:S05]  /*7a90*/  @!P0 BRA `(.L_x_71) ;  /* 0xfffffffc00f08947 */ /* 0x008fea000383ffff */
[----:B------:R-:W-:Y:S05]  /*7aa0*/  BRA `(.L_x_141) ;  /* 0xffffffc000887947 */ /* 0x000fea000383ffff */
.L_x_74:
[----:B------:R-:W-:Y:S07]  /*7ab0*/  MOV R0, UR7 ;  /* 0x0000000700007c02 */ /* 0x000fee0008000f00 */
.L_x_142:
[----:B--2---:R2:W3:Y:S02]  /*7ac0*/  SYNCS.PHASECHK.TRANS64.TRYWAIT P0, [R0+URZ+0x98], R3 ;  /* 0x00009803000075a7 */ /* 0x0044e400080011ff */
[----:B---3--:R-:W-:Y:S05]  /*7ad0*/  @!P0 NANOSLEEP.SYNCS 0x989680 ;  /* 0x009896800000895d */ /* 0x008fea0003900000 */
[----:B------:R-:W3:Y:S02]  /*7ae0*/  @!P0 SYNCS.PHASECHK.TRANS64 P0, [R0+URZ+0x98], R3 ;  /* 0x00009803000085a7 */ /* 0x000ee400080010ff */
[----:B---3--:R-:W-:Y:S05]  /*7af0*/  @!P0 BRA `(.L_x_142) ;  /* 0xfffffffc00f08947 */ /* 0x008fea000383ffff */
[----:B------:R-:W-:Y:S05]  /*7b00*/  BRA `(.L_x_73) ;  /* 0xffffffc400687947 */ /* 0x000fea000383ffff */
.L_x_77:
[----:B--2---:R-:W-:Y:S07]  /*7b10*/  MOV R3, UR7 ;  /* 0x0000000700037c02 */ /* 0x004fee0008000f00 */
.L_x_143:
[----:B-1----:R1:W2:Y:S02]  /*7b20*/  SYNCS.PHASECHK.TRANS64.TRYWAIT P0, [R3+URZ+0x80], R12 ;  /* 0x0000800c030075a7 */ /* 0x0022a400080011ff */
[----:B--2---:R-:W-:Y:S05]  /*7b30*/  @!P0 NANOSLEEP.SYNCS 0x989680 ;  /* 0x009896800000895d */ /* 0x004fea0003900000 */
[----:B------:R-:W2:Y:S02]  /*7b40*/  @!P0 SYNCS.PHASECHK.TRANS64 P0, [R3+URZ+0x80], R12 ;  /* 0x0000800c030085a7 */ /* 0x000ea400080010ff */
[----:B--2---:R-:W-:Y:S05]  /*7b50*/  @!P0 BRA `(.L_x_143) ;  /* 0xfffffffc00f08947 */ /* 0x004fea000383ffff */
[----:B------:R-:W-:Y:S05]  /*7b60*/  BRA `(.L_x_144) ;  /* 0xffffffc400e07947 */ /* 0x000fea000383ffff */
.L_x_78:
[----:B------:R-:W-:Y:S07]  /*7b70*/  MOV R3, UR7 ;  /* 0x0000000700037c02 */ /* 0x000fee0008000f00 */
.L_x_145:
[----:B-1----:R1:W2:Y:S02]  /*7b80*/  SYNCS.PHASECHK.TRANS64.TRYWAIT P0, [R3+URZ+0x88], R12 ;  /* 0x0000880c030075a7 */ /* 0x0022a400080011ff */
[----:B--2---:R-:W-:Y:S05]  /*7b90*/  @!P0 NANOSLEEP.SYNCS 0x989680 ;  /* 0x009896800000895d */ /* 0x004fea0003900000 */
[----:B------:R-:W2:Y:S02]  /*7ba0*/  @!P0 SYNCS.PHASECHK.TRANS64 P0, [R3+URZ+0x88], R12 ;  /* 0x0000880c030085a7 */ /* 0x000ea400080010ff */
[----:B--2---:R-:W-:Y:S05]  /*7bb0*/  @!P0 BRA `(.L_x_145) ;  /* 0xfffffffc00f08947 */ /* 0x004fea000383ffff */
[----:B------:R-:W-:Y:S05]  /*7bc0*/  BRA `(.L_x_146) ;  /* 0xffffffc800607947 */ /* 0x000fea000383ffff */
.L_x_80:
[----:B------:R-:W-:-:S07]  /*7bd0*/  MOV R0, UR7 ;  /* 0x0000000700007c02 */ /* 0x000fce0008000f00 */
.L_x_147:
[----:B-1----:R1:W3:Y:S02]  /*7be0*/  SYNCS.PHASECHK.TRANS64.TRYWAIT P0, [R0+URZ+0x80], R3 ;  /* 0x00008003000075a7 */ /* 0x0022e400080011ff */
[----:B---3--:R-:W-:Y:S05]  /*7bf0*/  @!P0 NANOSLEEP.SYNCS 0x989680 ;  /* 0x009896800000895d */ /* 0x008fea0003900000 */
[----:B------:R-:W3:Y:S02]  /*7c00*/  @!P0 SYNCS.PHASECHK.TRANS64 P0, [R0+URZ+0x80], R3 ;  /* 0x00008003000085a7 */ /* 0x000ee400080010ff */
[----:B---3--:R-:W-:Y:S05]  /*7c10*/  @!P0 BRA `(.L_x_147) ;  /* 0xfffffffc00f08947 */ /* 0x008fea000383ffff */
[----:B------:R-:W-:Y:S05]  /*7c20*/  BRA `(.L_x_148) ;  /* 0xffffffc800d07947 */ /* 0x000fea000383ffff */
.L_x_82:
[----:B--2---:R2:W4:Y:S02]  /*7c30*/  SYNCS.PHASECHK.TRANS64.TRYWAIT P0, [R0+URZ+0xa0], R3 ;  /* 0x0000a003000075a7 */ /* 0x00452400080011ff */
[----:B----4-:R-:W-:Y:S05]  /*7c40*/  @!P0 NANOSLEEP.SYNCS 0x989680 ;  /* 0x009896800000895d */ /* 0x010fea0003900000 */
[----:B------:R-:W4:Y:S02]  /*7c50*/  @!P0 SYNCS.PHASECHK.TRANS64 P0, [R0+URZ+0xa0], R3 ;  /* 0x0000a003000085a7 */ /* 0x000f2400080010ff */
[----:B----4-:R-:W-:Y:S05]  /*7c60*/  @!P0 BRA `(.L_x_82) ;  /* 0xfffffffc00f08947 */ /* 0x010fea000383ffff */
[----:B------:R-:W-:Y:S05]  /*7c70*/  BRA `(.L_x_149) ;  /* 0xffffffcc009c7947 */ /* 0x000fea000383ffff */
.L_x_93:
[----:B-1----:R1:W3:Y:S02]  /*7c80*/  SYNCS.PHASECHK.TRANS64.TRYWAIT P1, [R0+URZ+0x70], R3 ;  /* 0x00007003000075a7 */ /* 0x0022e400080211ff */
[----:B---3--:R-:W-:Y:S05]  /*7c90*/  @!P1 NANOSLEEP.SYNCS 0x989680 ;  /* 0x009896800000995d */ /* 0x008fea0003900000 */
[----:B------:R-:W3:Y:S02]  /*7ca0*/  @!P1 SYNCS.PHASECHK.TRANS64 P1, [R0+URZ+0x70], R3 ;  /* 0x00007003000095a7 */ /* 0x000ee400080210ff */
[----:B---3--:R-:W-:Y:S05]  /*7cb0*/  @!P1 BRA `(.L_x_93) ;  /* 0xfffffffc00f09947 */ /* 0x008fea000383ffff */
[----:B------:R-:W-:Y:S05]  /*7cc0*/  BRA `(.L_x_92) ;  /* 0xffffffd800b47947 */ /* 0x000fea000383ffff */
.L_x_95:
[----:B-1----:R1:W4:Y:S02]  /*7cd0*/  SYNCS.PHASECHK.TRANS64.TRYWAIT P0, [R113+URZ+0xc0], R2 ;  /* 0x0000c002710075a7 */ /* 0x00232400080011ff */
[----:B----4-:R-:W-:Y:S05]  /*7ce0*/  @!P0 NANOSLEEP.SYNCS 0x989680 ;  /* 0x009896800000895d */ /* 0x010fea0003900000 */
[----:B------:R-:W4:Y:S02]  /*7cf0*/  @!P0 SYNCS.PHASECHK.TRANS64 P0, [R113+URZ+0xc0], R2 ;  /* 0x0000c002710085a7 */ /* 0x000f2400080010ff */
[----:B----4-:R-:W-:Y:S05]  /*7d00*/  @!P0 BRA `(.L_x_95) ;  /* 0xfffffffc00f08947 */ /* 0x010fea000383ffff */
[----:B------:R-:W-:Y:S05]  /*7d10*/  BRA `(.L_x_94) ;  /* 0xffffffdc00087947 */ /* 0x000fea000383ffff */
.L_x_103:
[----:B--2---:R2:W3:Y:S02]  /*7d20*/  SYNCS.PHASECHK.TRANS64.TRYWAIT P0, [R32+URZ+0x70], R3 ;  /* 0x00007003200075a7 */ /* 0x0044e400080011ff */
[----:B---3--:R-:W-:Y:S05]  /*7d30*/  @!P0 NANOSLEEP.SYNCS 0x989680 ;  /* 0x009896800000895d */ /* 0x008fea0003900000 */
[----:B------:R-:W3:Y:S02]  /*7d40*/  @!P0 SYNCS.PHASECHK.TRANS64 P0, [R32+URZ+0x70], R3 ;  /* 0x00007003200085a7 */ /* 0x000ee400080010ff */
[----:B---3--:R-:W-:Y:S05]  /*7d50*/  @!P0 BRA `(.L_x_103) ;  /* 0xfffffffc00f08947 */ /* 0x008fea000383ffff */
[----:B------:R-:W-:Y:S05]  /*7d60*/  BRA `(.L_x_102) ;  /* 0xffffffe400f87947 */ /* 0x000fea000383ffff */
        .weak           $__internal_0_$__cuda_sm10x_tcgen05_guardrail_trap_col_being_dealloced_not_returned_by_alloc
        .type           $__internal_0_$__cuda_sm10x_tcgen05_guardrail_trap_col_being_dealloced_not_returned_by_alloc,@function
        .size           $__internal_0_$__cuda_sm10x_tcgen05_guardrail_trap_col_being_dealloced_not_returned_by_alloc,($__internal_1_$__cuda_sm10x_tcgen05_guardrail_trap_phase_invalid_during_alloc - $__internal_0_$__cuda_sm10x_tcgen05_guardrail_trap_col_being_dealloced_not_returned_by_alloc)
$__internal_0_$__cuda_sm10x_tcgen05_guardrail_trap_col_being_dealloced_not_returned_by_alloc:
[----:B------:R-:W-:Y:S05]  /*7d70*/  BPT.TRAP 0x1 ;  /* 0x000000040000795c */ /* 0x000fea0000300000 */
[----:B------:R-:W-:-:S04]  /*7d80*/  HFMA2 R3, -RZ, RZ, 0, 0 ;  /* 0x00000000ff037431 */ /* 0x000fc800000001ff */
[----:B------:R-:W-:Y:S05]  /*7d90*/  RET.REL.NODEC R2 `(_ZN7cutlass13device_kernelINS_4gemm6kernel13GemmUniversalIN4cute5tupleIJiiiiEEENS1_10collective13CollectiveMmaINS1_35MainloopSm100TmaUmmaWarpSpecializedILi7ELi2ELi4ENS5_IJNS4_1CILi1EEESB_SB_EEEEENS5_IJNSA_ILi64EEENSA_ILi128EEESE_EEENS_12float_e4m3_tENS5_IJlSB_lEEESH_SI_NS4_8TiledMMAINS4_8MMA_AtomIJNS4_10MMA_TraitsINS4_19SM100_MMA_F8F6F4_SSEJSH_SH_fSE_SF_NS4_17integral_constantINS4_4UMMA5MajorELSP_0EEESQ_NSN_INSO_7ScaleInELSR_0EEESS_EEEEEENS4_6LayoutISC_NS5_IJNSA_ILi0EEESW_SW_EEEEENS5_IJNS4_10UnderscoreESZ_SZ_EEEEENS4_13SM90_TMA_LOADENS4_14ComposedLayoutINS4_7SwizzleILi2ELi4ELi3EEENS4_18smem_ptr_flag_bitsILi8EEENSV_INS5_IJNSA_ILi8EEESE_EEENS5_IJSE_SB_EEEEEEEvNS4_8identityES12_S1C_vS1D_EENS_8epilogue10collective18CollectiveEpilogueINS1F_23Sm100TmaWarpSpecializedILi2ELi2ELi32ELb0ELb0EEEJSG_NS5_IJNSV_ISE_SB_EES1K_EEESH_SI_SH_SI_NS1F_6fusion15FusionCallbacksIS1J_NS1M_17LinearCombinationISH_fSH_fLNS_15FloatRoundStyleE2EEESG_S1L_JEEENS4_5SM1004TMEM4LOAD26SM100_TMEM_LOAD_16dp32b32xES12_S1C_NS4_39AutoVectorizingCopyWithAssumedAlignmentILi128EEENS4_14SM90_TMA_STOREES1C_S1X_S1X_EEEvvEEEEvNT_6ParamsE) ;  /* 0xffffff8002987950 */ /* 0x000fea0003c3ffff */
        .weak           $__internal_1_$__cuda_sm10x_tcgen05_guardrail_trap_phase_invalid_during_alloc
        .type           $__internal_1_$__cuda_sm10x_tcgen05_guardrail_trap_phase_invalid_during_alloc,@function
        .size           $__internal_1_$__cuda_sm10x_tcgen05_guardrail_trap_phase_invalid_during_alloc,($__internal_2_$__cuda_sm10x_tcgen05_guardrail_trap_unallocated_columns_being_dealloced - $__internal_1_$__cuda_sm10x_tcgen05_guardrail_trap_phase_invalid_during_alloc)
$__internal_1_$__cuda_sm10x_tcgen05_guardrail_trap_phase_invalid_during_alloc:
[----:B------:R-:W-:Y:S05]  /*7da0*/  BPT.TRAP 0x1 ;  /* 0x000000040000795c */ /* 0x000fea0000300000 */
[----:B------:R-:W-:-:S04]  /*7db0*/  MOV R3, 0x0 ;  /* 0x0000000000037802 */ /* 0x000fc80000000f00 */
[----:B------:R-:W-:Y:S05]  /*7dc0*/  RET.REL.NODEC R2 `(_ZN7cutlass13device_kernelINS_4gemm6kernel13GemmUniversalIN4cute5tupleIJiiiiEEENS1_10collective13CollectiveMmaINS1_35MainloopSm100TmaUmmaWarpSpecializedILi7ELi2ELi4ENS5_IJNS4_1CILi1EEESB_SB_EEEEENS5_IJNSA_ILi64EEENSA_ILi128EEESE_EEENS_12float_e4m3_tENS5_IJlSB_lEEESH_SI_NS4_8TiledMMAINS4_8MMA_AtomIJNS4_10MMA_TraitsINS4_19SM100_MMA_F8F6F4_SSEJSH_SH_fSE_SF_NS4_17integral_constantINS4_4UMMA5MajorELSP_0EEESQ_NSN_INSO_7ScaleInELSR_0EEESS_EEEEEENS4_6LayoutISC_NS5_IJNSA_ILi0EEESW_SW_EEEEENS5_IJNS4_10UnderscoreESZ_SZ_EEEEENS4_13SM90_TMA_LOADENS4_14ComposedLayoutINS4_7SwizzleILi2ELi4ELi3EEENS4_18smem_ptr_flag_bitsILi8EEENSV_INS5_IJNSA_ILi8EEESE_EEENS5_IJSE_SB_EEEEEEEvNS4_8identityES12_S1C_vS1D_EENS_8epilogue10collective18CollectiveEpilogueINS1F_23Sm100TmaWarpSpecializedILi2ELi2ELi32ELb0ELb0EEEJSG_NS5_IJNSV_ISE_SB_EES1K_EEESH_SI_SH_SI_NS1F_6fusion15FusionCallbacksIS1J_NS1M_17LinearCombinationISH_fSH_fLNS_15FloatRoundStyleE2EEESG_S1L_JEEENS4_5SM1004TMEM4LOAD26SM100_TMEM_LOAD_16dp32b32xES12_S1C_NS4_39AutoVectorizingCopyWithAssumedAlignmentILi128EEENS4_14SM90_TMA_STOREES1C_S1X_S1X_EEEvvEEEEvNT_6ParamsE) ;  /* 0xffffff80028c7950 */ /* 0x000fea0003c3ffff */
        .weak           $__internal_2_$__cuda_sm10x_tcgen05_guardrail_trap_unallocated_columns_being_dealloced
        .type           $__internal_2_$__cuda_sm10x_tcgen05_guardrail_trap_unallocated_columns_being_dealloced,@function
        .size           $__internal_2_$__cuda_sm10x_tcgen05_guardrail_trap_unallocated_columns_being_dealloced,(.L_x_151 - $__internal_2_$__cuda_sm10x_tcgen05_guardrail_trap_unallocated_columns_being_dealloced)
$__internal_2_$__cuda_sm10x_tcgen05_guardrail_trap_unallocated_columns_being_dealloced:
[----:B------:R-:W-:Y:S05]  /*7dd0*/  BPT.TRAP 0x1 ;  /* 0x000000040000795c */ /* 0x000fea0000300000 */
[----:B------:R-:W-:-:S04]  /*7de0*/  HFMA2 R3, -RZ, RZ, 0, 0 ;  /* 0x00000000ff037431 */ /* 0x000fc800000001ff */
[----:B------:R-:W-:Y:S05]  /*7df0*/  RET.REL.NODEC R2 `(_ZN7cutlass13device_kernelINS_4gemm6kernel13GemmUniversalIN4cute5tupleIJiiiiEEENS1_10collective13CollectiveMmaINS1_35MainloopSm100TmaUmmaWarpSpecializedILi7ELi2ELi4ENS5_IJNS4_1CILi1EEESB_SB_EEEEENS5_IJNSA_ILi64EEENSA_ILi128EEESE_EEENS_12float_e4m3_tENS5_IJlSB_lEEESH_SI_NS4_8TiledMMAINS4_8MMA_AtomIJNS4_10MMA_TraitsINS4_19SM100_MMA_F8F6F4_SSEJSH_SH_fSE_SF_NS4_17integral_constantINS4_4UMMA5MajorELSP_0EEESQ_NSN_INSO_7ScaleInELSR_0EEESS_EEEEEENS4_6LayoutISC_NS5_IJNSA_ILi0EEESW_SW_EEEEENS5_IJNS4_10UnderscoreESZ_SZ_EEEEENS4_13SM90_TMA_LOADENS4_14ComposedLayoutINS4_7SwizzleILi2ELi4ELi3EEENS4_18smem_ptr_flag_bitsILi8EEENSV_INS5_IJNSA_ILi8EEESE_EEENS5_IJSE_SB_EEEEEEEvNS4_8identityES12_S1C_vS1D_EENS_8epilogue10collective18CollectiveEpilogueINS1F_23Sm100TmaWarpSpecializedILi2ELi2ELi32ELb0ELb0EEEJSG_NS5_IJNSV_ISE_SB_EES1K_EEESH_SI_SH_SI_NS1F_6fusion15FusionCallbacksIS1J_NS1M_17LinearCombinationISH_fSH_fLNS_15FloatRoundStyleE2EEESG_S1L_JEEENS4_5SM1004TMEM4LOAD26SM100_TMEM_LOAD_16dp32b32xES12_S1C_NS4_39AutoVectorizingCopyWithAssumedAlignmentILi128EEENS4_14SM90_TMA_STOREES1C_S1X_S1X_EEEvvEEEEvNT_6ParamsE) ;  /* 0xffffff8002807950 */ /* 0x000fea0003c3ffff */
.L_x_150:
[----:B------:R-:W-:-:S00]  /*7e00*/  BRA `(.L_x_150) ;  /* 0xfffffffc00fc7947 */ /* 0x000fc0000383ffff */
[----:B------:R-:W-:-:S00]  /*7e10*/  NOP ;  /* 0x0000000000007918 */ /* 0x000fc00000000000 */
        /* <DEDUP_REMOVED lines=14> */
.L_x_151:


//--------------------- .nv.global.init           --------------------------
	.section	.nv.global.init,"aw",@progbits
.nv.global.init:
	.type		$str$27,@object
	.size		$str$27,($str$28 - $str$27)
$str$27:
        /*0000*/ 	.byte	0x28, 0x61, 0x64, 0x64, 0x72, 0x65, 0x73, 0x73, 0x20, 0x26, 0x20, 0x6d, 0x61, 0x73, 0x6b, 0x29
        /*0010*/ 	.byte	0x20, 0x3d, 0x3d, 0x20, 0x30, 0x00
	.type		$str$28,@object
	.size		$str$28,($str$26 - $str$28)
$str$28:
        /*0016*/ 	.byte	0x2f, 0x74, 0x6d, 0x70, 0x2f, 0x63, 0x75, 0x74, 0x6c, 0x61, 0x73, 0x73, 0x5f, 0x73, 0x77, 0x65
        /*0026*/ 	.byte	0x65, 0x70, 0x5f, 0x73, 0x72, 0x63, 0x2f, 0x69, 0x6e, 0x63, 0x6c, 0x75, 0x64, 0x65, 0x2f, 0x63
        /*0036*/ 	.byte	0x75, 0x74, 0x65, 0x2f, 0x70, 0x6f, 0x69, 0x6e, 0x74, 0x65, 0x72, 0x5f, 0x66, 0x6c, 0x61, 0x67
        /*0046*/ 	.byte	0x67, 0x65, 0x64, 0x2e, 0x68, 0x70, 0x70, 0x00
	.type		$str$26,@object
	.size		$str$26,($str$25 - $str$26)
$str$26:
        /*004e*/ 	.byte	0x2f, 0x74, 0x6d, 0x70, 0x2f, 0x63, 0x75, 0x74, 0x6c, 0x61, 0x73, 0x73, 0x5f, 0x73, 0x77, 0x65
        /*005e*/ 	.byte	0x65, 0x70, 0x5f, 0x73, 0x72, 0x63, 0x2f, 0x69, 0x6e, 0x63, 0x6c, 0x75, 0x64, 0x65, 0x2f, 0x63
        /*006e*/ 	.byte	0x75, 0x74, 0x65, 0x2f, 0x61, 0x74, 0x6f, 0x6d, 0x2f, 0x63, 0x6f, 0x70, 0x79, 0x5f, 0x74, 0x72
        /*007e*/ 	.byte	0x61, 0x69, 0x74, 0x73, 0x5f, 0x73, 0x6d, 0x31, 0x30, 0x30, 0x2e, 0x68, 0x70, 0x70, 0x00
	.type		$str$25,@object
	.size		$str$25,(__unnamed_1 - $str$25)
$str$25:
        /*008d*/ 	.byte	0x28, 0x28, 0x75, 0x69, 0x6e, 0x74, 0x33, 0x32, 0x5f, 0x74, 0x28, 0x74, 0x68, 0x72, 0x65, 0x61
        /*009d*/ 	.byte	0x64, 0x49, 0x64, 0x78, 0x2e, 0x78, 0x29, 0x20, 0x2f, 0x20, 0x33, 0x32, 0x29, 0x20, 0x25, 0x20
        /*00ad*/ 	.byte	0x34, 0x29, 0x20, 0x3d, 0x3d, 0x20, 0x28, 0x28, 0x28, 0x74, 0x6d, 0x65, 0x6d, 0x5f, 0x61, 0x64
        /*00bd*/ 	.byte	0x64, 0x72, 0x20, 0x3e, 0x3e, 0x20, 0x31, 0x36, 0x29, 0x20, 0x2f, 0x20, 0x33, 0x32, 0x29, 0x20
        /*00cd*/ 	.byte	0x25, 0x20, 0x34, 0x29, 0x00
	.type		__unnamed_1,@object
	.size		__unnamed_1,(__unnamed_2 - __unnamed_1)
__unnamed_1:
        /*00d2*/ 	.byte	0x61, 0x75, 0x74, 0x6f, 0x20, 0x63, 0x75, 0x74, 0x65, 0x3a, 0x3a, 0x61, 0x73, 0x5f, 0x70, 0x6f
        /* <DEDUP_REMOVED lines=24> */
        /*0262*/ 	.byte	0x3c, 0x34, 0x30, 0x39, 0x36, 0x3e, 0x3e, 0x3e, 0x3e, 0x5d, 0x00
	.type		__unnamed_2,@object
	.size		__unnamed_2,(.L_2 - __unnamed_2)
__unnamed_2:
        /* <DEDUP_REMOVED lines=40> */
        /*04ed*/ 	.byte	0x74, 0x65, 0x3a, 0x3a, 0x43, 0x3c, 0x30, 0x3e, 0x3e, 0x3e, 0x3e, 0x5d, 0x00
.L_2:


//--------------------- .nv.shared._ZN7cutlass13device_kernelINS_4gemm6kernel13GemmUniversalIN4cute5tupleIJiiiiEEENS1_10collective13CollectiveMmaINS1_35MainloopSm100TmaUmmaWarpSpecializedILi7ELi2ELi4ENS5_IJNS4_1CILi1EEESB_SB_EEEEENS5_IJNSA_ILi64EEENSA_ILi128EEESE_EEENS_12float_e4m3_tENS5_IJlSB_lEEESH_SI_NS4_8TiledMMAINS4_8MMA_AtomIJNS4_10MMA_TraitsINS4_19SM100_MMA_F8F6F4_SSEJSH_SH_fSE_SF_NS4_17integral_constantINS4_4UMMA5MajorELSP_0EEESQ_NSN_INSO_7ScaleInELSR_0EEESS_EEEEEENS4_6LayoutISC_NS5_IJNSA_ILi0EEESW_SW_EEEEENS5_IJNS4_10UnderscoreESZ_SZ_EEEEENS4_13SM90_TMA_LOADENS4_14ComposedLayoutINS4_7SwizzleILi2ELi4ELi3EEENS4_18smem_ptr_flag_bitsILi8EEENSV_INS5_IJNSA_ILi8EEESE_EEENS5_IJSE_SB_EEEEEEEvNS4_8identityES12_S1C_vS1D_EENS_8epilogue10collective18CollectiveEpilogueINS1F_23Sm100TmaWarpSpecializedILi2ELi2ELi32ELb0ELb0EEEJSG_NS5_IJNSV_ISE_SB_EES1K_EEESH_SI_SH_SI_NS1F_6fusion15FusionCallbacksIS1J_NS1M_17LinearCombinationISH_fSH_fLNS_15FloatRoundStyleE2EEESG_S1L_JEEENS4_5SM1004TMEM4LOAD26SM100_TMEM_LOAD_16dp32b32xES12_S1C_NS4_39AutoVectorizingCopyWithAssumedAlignmentILi128EEENS4_14SM90_TMA_STOREES1C_S1X_S1X_EEEvvEEEEvNT_6ParamsE --------------------------
	.section	.nv.shared._ZN7cutlass13device_kernelINS_4gemm6kernel13GemmUniversalIN4cute5tupleIJiiiiEEENS1_10collective13CollectiveMmaINS1_35MainloopSm100TmaUmmaWarpSpecializedILi7ELi2ELi4ENS5_IJNS4_1CILi1EEESB_SB_EEEEENS5_IJNSA_ILi64EEENSA_ILi128EEESE_EEENS_12float_e4m3_tENS5_IJlSB_lEEESH_SI_NS4_8TiledMMAINS4_8MMA_AtomIJNS4_10MMA_TraitsINS4_19SM100_MMA_F8F6F4_SSEJSH_SH_fSE_SF_NS4_17integral_constantINS4_4UMMA5MajorELSP_0EEESQ_NSN_INSO_7ScaleInELSR_0EEESS_EEEEEENS4_6LayoutISC_NS5_IJNSA_ILi0EEESW_SW_EEEEENS5_IJNS4_10UnderscoreESZ_SZ_EEEEENS4_13SM90_TMA_LOADENS4_14ComposedLayoutINS4_7SwizzleILi2ELi4ELi3EEENS4_18smem_ptr_flag_bitsILi8EEENSV_INS5_IJNSA_ILi8EEESE_EEENS5_IJSE_SB_EEEEEEEvNS4_8identityES12_S1C_vS1D_EENS_8epilogue10collective18CollectiveEpilogueINS1F_23Sm100TmaWarpSpecializedILi2ELi2ELi32ELb0ELb0EEEJSG_NS5_IJNSV_ISE_SB_EES1K_EEESH_SI_SH_SI_NS1F_6fusion15FusionCallbacksIS1J_NS1M_17LinearCombinationISH_fSH_fLNS_15FloatRoundStyleE2EEESG_S1L_JEEENS4_5SM1004TMEM4LOAD26SM100_TMEM_LOAD_16dp32b32xES12_S1C_NS4_39AutoVectorizingCopyWithAssumedAlignmentILi128EEENS4_14SM90_TMA_STOREES1C_S1X_S1X_EEEvvEEEEvNT_6ParamsE,"aw",@nobits
	.sectionflags	@""
	.align	16
	.zero		1024


//--------------------- .nv.shared.reserved.0     --------------------------
	.section	.nv.shared.reserved.0,"aw",@nobits
	.weak		__nv_reservedSMEM_offset_0_alias
	.size		__nv_reservedSMEM_offset_0_alias, 0, 64
	.other		__nv_reservedSMEM_offset_0_alias,@"STO_CUDA_RESERVED_SHARED STV_DEFAULT"
__nv_reservedSMEM_offset_0_alias:
	.zero		0
.nv.shared.reserved.0:
	.zero		64
	.weak		__nv_reservedSMEM_tcgen05_partition
	.type		__nv_reservedSMEM_tcgen05_partition,@object
	.size		__nv_reservedSMEM_tcgen05_partition,(.L_0 - __nv_reservedSMEM_tcgen05_partition)
__nv_reservedSMEM_tcgen05_partition:
	.zero		32
.L_0:


//--------------------- .nv.global                --------------------------
	.section	.nv.global,"aw",@nobits
.nv.global:
	.type		_ZN40_INTERNAL_3dd7ede8_4_k_cu_4de6b9ca_242444cute1_E,@object
	.size		_ZN40_INTERNAL_3dd7ede8_4_k_cu_4de6b9ca_242444cute1_E,(_ZN40_INTERNAL_3dd7ede8_4_k_cu_4de6b9ca_242444cuda3std3__45__cpo6cbeginE - _ZN40_INTERNAL_3dd7ede8_4_k_cu_4de6b9ca_242444cute1_E)
_ZN40_INTERNAL_3dd7ede8_4_k_cu_4de6b9ca_242444cute1_E:
	.zero		1
	.type		_ZN40_INTERNAL_3dd7ede8_4_k_cu_4de6b9ca_242444cuda3std3__45__cpo6cbeginE,@object
	.size		_ZN40_INTERNAL_3dd7ede8_4_k_cu_4de6b9ca_242444cuda3std3__45__cpo6cbeginE,(_ZN40_INTERNAL_3dd7ede8_4_k_cu_4de6b9ca_242444cuda3std3__48in_placeE - _ZN40_INTERNAL_3dd7ede8_4_k_cu_4de6b9ca_242444cuda3std3__45__cpo6cbeginE)
_ZN40_INTERNAL_3dd7ede8_4_k_cu_4de6b9ca_242444cuda3std3__45__cpo6cbeginE:
	.zero		1
	.type		_ZN40_INTERNAL_3dd7ede8_4_k_cu_4de6b9ca_242444cuda3std3__48in_placeE,@object
	.size		_ZN40_INTERNAL_3dd7ede8_4_k_cu_4de6b9ca_242444cuda3std3__48in_placeE,(_ZN40_INTERNAL_3dd7ede8_4_k_cu_4de6b9ca_242444cuda3std6ranges3__45__cpo9iter_moveE - _ZN40_INTERNAL_3dd7ede8_4_k_cu_4de6b9ca_242444cuda3std3__48in_placeE)
_ZN40_INTERNAL_3dd7ede8_4_k_cu_4de6b9ca_242444cuda3std3__48in_placeE:
	.zero		1
	.type		_ZN40_INTERNAL_3dd7ede8_4_k_cu_4de6b9ca_242444cuda3std6ranges3__45__cpo9iter_moveE,@object
	.size		_ZN40_INTERNAL_3dd7ede8_4_k_cu_4de6b9ca_242444cuda3std6ranges3__45__cpo9iter_moveE,(_ZN40_INTERNAL_3dd7ede8_4_k_cu_4de6b9ca_242444cuda3std3__45__cpo5beginE - _ZN40_INTERNAL_3dd7ede8_4_k_cu_4de6b9ca_242444cuda3std6ranges3__45__cpo9iter_moveE)
_ZN40_INTERNAL_3dd7ede8_4_k_cu_4de6b9ca_242444cuda3std6ranges3__45__cpo9iter_moveE:
	.zero		1
	.type		_ZN40_INTERNAL_3dd7ede8_4_k_cu_4de6b9ca_242444cuda3std3__45__cpo5beginE,@object
	.size		_ZN40_INTERNAL_3dd7ede8_4_k_cu_4de6b9ca_242444cuda3std3__45__cpo5beginE,(_ZN40_INTERNAL_3dd7ede8_4_k_cu_4de6b9ca_242444cuda3std3__442_GLOBAL__N__3dd7ede8_4_k_cu_4de6b9ca_242446ignoreE - _ZN40_INTERNAL_3dd7ede8_4_k_cu_4de6b9ca_242444cuda3std3__45__cpo5beginE)
_ZN40_INTERNAL_3dd7ede8_4_k_cu_4de6b9ca_242444cuda3std3__45__cpo5beginE:
	.zero		1
	.type		_ZN40_INTERNAL_3dd7ede8_4_k_cu_4de6b9ca_242444cuda3std3__442_GLOBAL__N__3dd7ede8_4_k_cu_4de6b9ca_242446ignoreE,@object
	.size		_ZN40_INTERNAL_3dd7ede8_4_k_cu_4de6b9ca_242444cuda3std3__442_GLOBAL__N__3dd7ede8_4_k_cu_4de6b9ca_242446ignoreE,(_ZN40_INTERNAL_3dd7ede8_4_k_cu_4de6b9ca_242444cute7productE - _ZN40_INTERNAL_3dd7ede8_4_k_cu_4de6b9ca_242444cuda3std3__442_GLOBAL__N__3dd7ede8_4_k_cu_4de6b9ca_242446ignoreE)
_ZN40_INTERNAL_3dd7ede8_4_k_cu_4de6b9ca_242444cuda3std3__442_GLOBAL__N__3dd7ede8_4_k_cu_4de6b9ca_242446ignoreE:
	.zero		1
	.type		_ZN40_INTERNAL_3dd7ede8_4_k_cu_4de6b9ca_242444cute7productE,@object
	.size		_ZN40_INTERNAL_3dd7ede8_4_k_cu_4de6b9ca_242444cute7productE,(_ZN40_INTERNAL_3dd7ede8_4_k_cu_4de6b9ca_242444cuda3std3__45__cpo3endE - _ZN40_INTERNAL_3dd7ede8_4_k_cu_4de6b9ca_242444cute7productE)
_ZN40_INTERNAL_3dd7ede8_4_k_cu_4de6b9ca_242444cute7productE:
	.zero		1
	.type		_ZN40_INTERNAL_3dd7ede8_4_k_cu_4de6b9ca_242444cuda3std3__45__cpo3endE,@object
	.size		_ZN40_INTERNAL_3dd7ede8_4_k_cu_4de6b9ca_242444cuda3std3__45__cpo3endE,(_ZN40_INTERNAL_3dd7ede8_4_k_cu_4de6b9ca_242444cuda3std3__419piecewise_constructE - _ZN40_INTERNAL_3dd7ede8_4_k_cu_4de6b9ca_242444cuda3std3__45__cpo3endE)
_ZN40_INTERNAL_3dd7ede8_4_k_cu_4de6b9ca_242444cuda3std3__45__cpo3endE:
	.zero		1
	.type		_ZN40_INTERNAL_3dd7ede8_4_k_cu_4de6b9ca_242444cuda3std3__419piecewise_constructE,@object
	.size		_ZN40_INTERNAL_3dd7ede8_4_k_cu_4de6b9ca_242444cuda3std3__419piecewise_constructE,(_ZN40_INTERNAL_3dd7ede8_4_k_cu_4de6b9ca_242444cuda3std3__45__cpo4cendE - _ZN40_INTERNAL_3dd7ede8_4_k_cu_4de6b9ca_242444cuda3std3__419piecewise_constructE)
_ZN40_INTERNAL_3dd7ede8_4_k_cu_4de6b9ca_242444cuda3std3__419piecewise_constructE:
	.zero		1
	.type		_ZN40_INTERNAL_3dd7ede8_4_k_cu_4de6b9ca_242444cuda3std3__45__cpo4cendE,@object
	.size		_ZN40_INTERNAL_3dd7ede8_4_k_cu_4de6b9ca_242444cuda3std3__45__cpo4cendE,(_ZN40_INTERNAL_3dd7ede8_4_k_cu_4de6b9ca_242444cuda3std6ranges3__45__cpo4swapE - _ZN40_INTERNAL_3dd7ede8_4_k_cu_4de6b9ca_242444cuda3std3__45__cpo4cendE)
_ZN40_INTERNAL_3dd7ede8_4_k_cu_4de6b9ca_242444cuda3std3__45__cpo4cendE:
	.zero		1
	.type		_ZN40_INTERNAL_3dd7ede8_4_k_cu_4de6b9ca_242444cuda3std6ranges3__45__cpo4swapE,@object
	.size		_ZN40_INTERNAL_3dd7ede8_4_k_cu_4de6b9ca_242444cuda3std6ranges3__45__cpo4swapE,(.L_10 - _ZN40_INTERNAL_3dd7ede8_4_k_cu_4de6b9ca_242444cuda3std6ranges3__45__cpo4swapE)
_ZN40_INTERNAL_3dd7ede8_4_k_cu_4de6b9ca_242444cuda3std6ranges3__45__cpo4swapE:
	.zero		1
.L_10:


//--------------------- .nv.constant0._ZN7cutlass13device_kernelINS_4gemm6kernel13GemmUniversalIN4cute5tupleIJiiiiEEENS1_10collective13CollectiveMmaINS1_35MainloopSm100TmaUmmaWarpSpecializedILi7ELi2ELi4ENS5_IJNS4_1CILi1EEESB_SB_EEEEENS5_IJNSA_ILi64EEENSA_ILi128EEESE_EEENS_12float_e4m3_tENS5_IJlSB_lEEESH_SI_NS4_8TiledMMAINS4_8MMA_AtomIJNS4_10MMA_TraitsINS4_19SM100_MMA_F8F6F4_SSEJSH_SH_fSE_SF_NS4_17integral_constantINS4_4UMMA5MajorELSP_0EEESQ_NSN_INSO_7ScaleInELSR_0EEESS_EEEEEENS4_6LayoutISC_NS5_IJNSA_ILi0EEESW_SW_EEEEENS5_IJNS4_10UnderscoreESZ_SZ_EEEEENS4_13SM90_TMA_LOADENS4_14ComposedLayoutINS4_7SwizzleILi2ELi4ELi3EEENS4_18smem_ptr_flag_bitsILi8EEENSV_INS5_IJNSA_ILi8EEESE_EEENS5_IJSE_SB_EEEEEEEvNS4_8identityES12_S1C_vS1D_EENS_8epilogue10collective18CollectiveEpilogueINS1F_23Sm100TmaWarpSpecializedILi2ELi2ELi32ELb0ELb0EEEJSG_NS5_IJNSV_ISE_SB_EES1K_EEESH_SI_SH_SI_NS1F_6fusion15FusionCallbacksIS1J_NS1M_17LinearCombinationISH_fSH_fLNS_15FloatRoundStyleE2EEESG_S1L_JEEENS4_5SM1004TMEM4LOAD26SM100_TMEM_LOAD_16dp32b32xES12_S1C_NS4_39AutoVectorizingCopyWithAssumedAlignmentILi128EEENS4_14SM90_TMA_STOREES1C_S1X_S1X_EEEvvEEEEvNT_6ParamsE --------------------------
	.section	.nv.constant0._ZN7cutlass13device_kernelINS_4gemm6kernel13GemmUniversalIN4cute5tupleIJiiiiEEENS1_10collective13CollectiveMmaINS1_35MainloopSm100TmaUmmaWarpSpecializedILi7ELi2ELi4ENS5_IJNS4_1CILi1EEESB_SB_EEEEENS5_IJNSA_ILi64EEENSA_ILi128EEESE_EEENS_12float_e4m3_tENS5_IJlSB_lEEESH_SI_NS4_8TiledMMAINS4_8MMA_AtomIJNS4_10MMA_TraitsINS4_19SM100_MMA_F8F6F4_SSEJSH_SH_fSE_SF_NS4_17integral_constantINS4_4UMMA5MajorELSP_0EEESQ_NSN_INSO_7ScaleInELSR_0EEESS_EEEEEENS4_6LayoutISC_NS5_IJNSA_ILi0EEESW_SW_EEEEENS5_IJNS4_10UnderscoreESZ_SZ_EEEEENS4_13SM90_TMA_LOADENS4_14ComposedLayoutINS4_7SwizzleILi2ELi4ELi3EEENS4_18smem_ptr_flag_bitsILi8EEENSV_INS5_IJNSA_ILi8EEESE_EEENS5_IJSE_SB_EEEEEEEvNS4_8identityES12_S1C_vS1D_EENS_8epilogue10collective18CollectiveEpilogueINS1F_23Sm100TmaWarpSpecializedILi2ELi2ELi32ELb0ELb0EEEJSG_NS5_IJNSV_ISE_SB_EES1K_EEESH_SI_SH_SI_NS1F_6fusion15FusionCallbacksIS1J_NS1M_17LinearCombinationISH_fSH_fLNS_15FloatRoundStyleE2EEESG_S1L_JEEENS4_5SM1004TMEM4LOAD26SM100_TMEM_LOAD_16dp32b32xES12_S1C_NS4_39AutoVectorizingCopyWithAssumedAlignmentILi128EEENS4_14SM90_TMA_STOREES1C_S1X_S1X_EEEvvEEEEvNT_6ParamsE,"a",@progbits
	.sectionflags	@""
	.align	4
.nv.constant0._ZN7cutlass13device_kernelINS_4gemm6kernel13GemmUniversalIN4cute5tupleIJiiiiEEENS1_10collective13CollectiveMmaINS1_35MainloopSm100TmaUmmaWarpSpecializedILi7ELi2ELi4ENS5_IJNS4_1CILi1EEESB_SB_EEEEENS5_IJNSA_ILi64EEENSA_ILi128EEESE_EEENS_12float_e4m3_tENS5_IJlSB_lEEESH_SI_NS4_8TiledMMAINS4_8MMA_AtomIJNS4_10MMA_TraitsINS4_19SM100_MMA_F8F6F4_SSEJSH_SH_fSE_SF_NS4_17integral_constantINS4_4UMMA5MajorELSP_0EEESQ_NSN_INSO_7ScaleInELSR_0EEESS_EEEEEENS4_6LayoutISC_NS5_IJNSA_ILi0EEESW_SW_EEEEENS5_IJNS4_10UnderscoreESZ_SZ_EEEEENS4_13SM90_TMA_LOADENS4_14ComposedLayoutINS4_7SwizzleILi2ELi4ELi3EEENS4_18smem_ptr_flag_bitsILi8EEENSV_INS5_IJNSA_ILi8EEESE_EEENS5_IJSE_SB_EEEEEEEvNS4_8identityES12_S1C_vS1D_EENS_8epilogue10collective18CollectiveEpilogueINS1F_23Sm100TmaWarpSpecializedILi2ELi2ELi32ELb0ELb0EEEJSG_NS5_IJNSV_ISE_SB_EES1K_EEESH_SI_SH_SI_NS1F_6fusion15FusionCallbacksIS1J_NS1M_17LinearCombinationISH_fSH_fLNS_15FloatRoundStyleE2EEESG_S1L_JEEENS4_5SM1004TMEM4LOAD26SM100_TMEM_LOAD_16dp32b32xES12_S1C_NS4_39AutoVectorizingCopyWithAssumedAlignmentILi128EEENS4_14SM90_TMA_STOREES1C_S1X_S1X_EEEvvEEEEvNT_6ParamsE:
	.zero		2944


//--------------------- SYMBOLS --------------------------

	.type		.nv.reservedSmem.offset0,@object
	.size		.nv.reservedSmem.offset0,0x4
	.type		.nv.reservedSmem.cap,@object
	.size		.nv.reservedSmem.cap,0x4
	.type		__assertfail,@function
